// auto-generated by cutlass_sweep.gemm — config: {"arch": "sm_100", "cluster_m": 2, "cluster_n": 1, "dtype": "bf16", "stages": 0, "tile_k": 64, "tile_m": 128, "tile_n": 128}
#include "cutlass/cutlass.h"
#include "cutlass/gemm/collective/collective_builder.hpp"
#include "cutlass/gemm/device/gemm_universal_adapter.h"
#include "cutlass/gemm/kernel/gemm_universal.hpp"
#include "cutlass/epilogue/collective/collective_builder.hpp"

using ElemA = cutlass::bfloat16_t;
using ElemB = cutlass::bfloat16_t;
using ElemCD = cutlass::bfloat16_t;
using Acc  = float;
using TileShape    = cute::Shape<cute::_128, cute::_128, cute::_64>;
using ClusterShape = cute::Shape<cute::_2, cute::_1, cute::_1>;

using CollectiveEpilogue = typename cutlass::epilogue::collective::CollectiveBuilder<
    cutlass::arch::Sm100, cutlass::arch::OpClassTensorOp,
    TileShape, ClusterShape,
    cutlass::epilogue::collective::EpilogueTileAuto,
    Acc, Acc,
    ElemCD, cutlass::layout::RowMajor, 128 / cutlass::sizeof_bits<ElemCD>::value,
    ElemCD, cutlass::layout::RowMajor, 128 / cutlass::sizeof_bits<ElemCD>::value,
    cutlass::epilogue::collective::EpilogueScheduleAuto
  >::CollectiveOp;

using CollectiveMainloop = typename cutlass::gemm::collective::CollectiveBuilder<
    cutlass::arch::Sm100, cutlass::arch::OpClassTensorOp,
    ElemA, cutlass::layout::RowMajor, 128 / cutlass::sizeof_bits<ElemA>::value,
    ElemB, cutlass::layout::ColumnMajor, 128 / cutlass::sizeof_bits<ElemB>::value,
    Acc,
    TileShape, ClusterShape,
    cutlass::gemm::collective::StageCountAutoCarveout<static_cast<int>(sizeof(typename CollectiveEpilogue::SharedStorage))>,
    cutlass::gemm::collective::KernelScheduleAuto
  >::CollectiveOp;

using GemmKernel = cutlass::gemm::kernel::GemmUniversal<
    cute::Shape<int,int,int,int>,
    CollectiveMainloop,
    CollectiveEpilogue
>;
using Gemm = cutlass::gemm::device::GemmUniversalAdapter<GemmKernel>;

// Force the device kernel symbol into the cubin without needing a host main.
auto* _anchor = &cutlass::device_kernel<GemmKernel>;


// ===== COMPILED SASS (sm_100a) =====

	.target	sm_100a

	.elftype	@"ET_EXEC"


//--------------------- .note.nv.tkinfo           --------------------------
	.section	.note.nv.tkinfo,"",@"SHT_NOTE"
	.sectionflags	@"SHF_NOTE_NV_TKINFO"
	.tkinfo
        /*0018*/ 	.word	0x00000002
        /*0030*/ 	.string	""
        /*0030*/ 	.string	"ptxas"
        /*0030*/ 	.string	"Cuda compilation tools, release 13.0, V13.0.88"
        /*0030*/ 	.string	"Build cuda_13.0.r13.0/compiler.36424714_0"
        /*0030*/ 	.string	"-arch sm_100a -m 64 "



//--------------------- .note.nv.cuinfo           --------------------------
	.section	.note.nv.cuinfo,"",@"SHT_NOTE"
	.sectionflags	@"SHF_NOTE_NV_CUINFO"
        /*0018*/ 	.short	0x0002
        /*001a*/ 	.short	0x0064
        /*001c*/ 	.short	0x0082
	.zero		2


//--------------------- .nv.info                  --------------------------
	.section	.nv.info,"",@"SHT_CUDA_INFO"
	.align	4


	//----- nvinfo : EIATTR_REGCOUNT
	.align		4
        /*0000*/ 	.byte	0x04, 0x2f
        /*0002*/ 	.short	(.L_19 - .L_18)
	.align		4
.L_18:
        /*0004*/ 	.word	index@(_ZN7cutlass13device_kernelINS_4gemm6kernel13GemmUniversalIN4cute5tupleIJiiiiEEENS1_10collective13CollectiveMmaINS1_35MainloopSm100TmaUmmaWarpSpecializedILi13ELi2ELi4ENS5_IJNS4_1CILi2EEENSA_ILi1EEESC_EEEEENS5_IJNSA_ILi128EEESF_NSA_ILi64EEEEEENS_10bfloat16_tENS5_IJlSC_lEEESI_SJ_NS4_8TiledMMAINS4_8MMA_AtomIJNS4_26SM100_MMA_F16BF16_2x1SM_SSISI_SI_fLi128ELi128ELNS4_4UMMA5MajorE0ELSO_0ELNSN_7ScaleInE0ELSP_0EEEEEENS4_6LayoutINS5_IJSC_SC_SC_EEENS5_IJNSA_ILi0EEESU_SU_EEEEENS5_IJNS4_10UnderscoreESX_SX_EEEEENS4_18SM100_TMA_2SM_LOADENS4_14ComposedLayoutINS4_7SwizzleILi3ELi4ELi3EEENS4_18smem_ptr_flag_bitsILi16EEENSS_INS5_IJNSA_ILi8EEESG_EEENS5_IJSG_SC_EEEEEEEvNS4_8identityES10_S1A_vS1B_EENS_8epilogue10collective18CollectiveEpilogueINS1D_23Sm100TmaWarpSpecializedILi4ELi2ELi16ELb1ELb0EEEJNS5_IJSG_SF_SG_EEENS5_IJNSS_ISG_SC_EENSS_INS5_IJNSA_ILi16EEESB_EEENS5_IJSC_SG_EEEEEEEESI_SJ_SI_SJ_NS1D_6fusion15FusionCallbacksIS1H_NS1P_17LinearCombinationISI_fSI_fLNS_15FloatRoundStyleE2EEES1I_S1O_JEEENS4_5SM1004TMEM4LOAD26SM100_TMEM_LOAD_32dp32b16xENS4_13SM90_TMA_LOADENS11_INS12_ILi1ELi4ELi3EEES15_NSS_INS5_IJS16_S1K_EEENS5_IJS1K_SC_EEEEEEENS4_39AutoVectorizingCopyWithAssumedAlignmentILi128EEENS4_14SM90_TMA_STOREES24_S26_S26_EEEvvEEEEvNT_6ParamsE)
        /*0008*/ 	.word	0x0000005b


	//----- nvinfo : EIATTR_FRAME_SIZE
	.align		4
.L_19:
        /*000c*/ 	.byte	0x04, 0x11
        /*000e*/ 	.short	(.L_21 - .L_20)
	.align		4
.L_20:
        /*0010*/ 	.word	index@($__internal_2_$__cuda_sm10x_tcgen05_guardrail_trap_unallocated_columns_being_dealloced)
        /*0014*/ 	.word	0x00000000


	//----- nvinfo : EIATTR_FRAME_SIZE
	.align		4
.L_21:
        /*0018*/ 	.byte	0x04, 0x11
        /*001a*/ 	.short	(.L_23 - .L_22)
	.align		4
.L_22:
        /*001c*/ 	.word	index@($__internal_1_$__cuda_sm10x_tcgen05_guardrail_trap_phase_invalid_during_alloc)
        /*0020*/ 	.word	0x00000000


	//----- nvinfo : EIATTR_FRAME_SIZE
	.align		4
.L_23:
        /*0024*/ 	.byte	0x04, 0x11
        /*0026*/ 	.short	(.L_25 - .L_24)
	.align		4
.L_24:
        /*0028*/ 	.word	index@($__internal_0_$__cuda_sm10x_tcgen05_guardrail_trap_col_being_dealloced_not_returned_by_alloc)
        /*002c*/ 	.word	0x00000000


	//----- nvinfo : EIATTR_FRAME_SIZE
	.align		4
.L_25:
        /*0030*/ 	.byte	0x04, 0x11
        /*0032*/ 	.short	(.L_27 - .L_26)
	.align		4
.L_26:
        /*0034*/ 	.word	index@(_ZN7cutlass13device_kernelINS_4gemm6kernel13GemmUniversalIN4cute5tupleIJiiiiEEENS1_10collective13CollectiveMmaINS1_35MainloopSm100TmaUmmaWarpSpecializedILi13ELi2ELi4ENS5_IJNS4_1CILi2EEENSA_ILi1EEESC_EEEEENS5_IJNSA_ILi128EEESF_NSA_ILi64EEEEEENS_10bfloat16_tENS5_IJlSC_lEEESI_SJ_NS4_8TiledMMAINS4_8MMA_AtomIJNS4_26SM100_MMA_F16BF16_2x1SM_SSISI_SI_fLi128ELi128ELNS4_4UMMA5MajorE0ELSO_0ELNSN_7ScaleInE0ELSP_0EEEEEENS4_6LayoutINS5_IJSC_SC_SC_EEENS5_IJNSA_ILi0EEESU_SU_EEEEENS5_IJNS4_10UnderscoreESX_SX_EEEEENS4_18SM100_TMA_2SM_LOADENS4_14ComposedLayoutINS4_7SwizzleILi3ELi4ELi3EEENS4_18smem_ptr_flag_bitsILi16EEENSS_INS5_IJNSA_ILi8EEESG_EEENS5_IJSG_SC_EEEEEEEvNS4_8identityES10_S1A_vS1B_EENS_8epilogue10collective18CollectiveEpilogueINS1D_23Sm100TmaWarpSpecializedILi4ELi2ELi16ELb1ELb0EEEJNS5_IJSG_SF_SG_EEENS5_IJNSS_ISG_SC_EENSS_INS5_IJNSA_ILi16EEESB_EEENS5_IJSC_SG_EEEEEEEESI_SJ_SI_SJ_NS1D_6fusion15FusionCallbacksIS1H_NS1P_17LinearCombinationISI_fSI_fLNS_15FloatRoundStyleE2EEES1I_S1O_JEEENS4_5SM1004TMEM4LOAD26SM100_TMEM_LOAD_32dp32b16xENS4_13SM90_TMA_LOADENS11_INS12_ILi1ELi4ELi3EEES15_NSS_INS5_IJS16_S1K_EEENS5_IJS1K_SC_EEEEEEENS4_39AutoVectorizingCopyWithAssumedAlignmentILi128EEENS4_14SM90_TMA_STOREES24_S26_S26_EEEvvEEEEvNT_6ParamsE)
        /*0038*/ 	.word	0x00000000


	//----- nvinfo : EIATTR_MIN_STACK_SIZE
	.align		4
.L_27:
        /*003c*/ 	.byte	0x04, 0x12
        /*003e*/ 	.short	(.L_29 - .L_28)
	.align		4
.L_28:
        /*0040*/ 	.word	index@(_ZN7cutlass13device_kernelINS_4gemm6kernel13GemmUniversalIN4cute5tupleIJiiiiEEENS1_10collective13CollectiveMmaINS1_35MainloopSm100TmaUmmaWarpSpecializedILi13ELi2ELi4ENS5_IJNS4_1CILi2EEENSA_ILi1EEESC_EEEEENS5_IJNSA_ILi128EEESF_NSA_ILi64EEEEEENS_10bfloat16_tENS5_IJlSC_lEEESI_SJ_NS4_8TiledMMAINS4_8MMA_AtomIJNS4_26SM100_MMA_F16BF16_2x1SM_SSISI_SI_fLi128ELi128ELNS4_4UMMA5MajorE0ELSO_0ELNSN_7ScaleInE0ELSP_0EEEEEENS4_6LayoutINS5_IJSC_SC_SC_EEENS5_IJNSA_ILi0EEESU_SU_EEEEENS5_IJNS4_10UnderscoreESX_SX_EEEEENS4_18SM100_TMA_2SM_LOADENS4_14ComposedLayoutINS4_7SwizzleILi3ELi4ELi3EEENS4_18smem_ptr_flag_bitsILi16EEENSS_INS5_IJNSA_ILi8EEESG_EEENS5_IJSG_SC_EEEEEEEvNS4_8identityES10_S1A_vS1B_EENS_8epilogue10collective18CollectiveEpilogueINS1D_23Sm100TmaWarpSpecializedILi4ELi2ELi16ELb1ELb0EEEJNS5_IJSG_SF_SG_EEENS5_IJNSS_ISG_SC_EENSS_INS5_IJNSA_ILi16EEESB_EEENS5_IJSC_SG_EEEEEEEESI_SJ_SI_SJ_NS1D_6fusion15FusionCallbacksIS1H_NS1P_17LinearCombinationISI_fSI_fLNS_15FloatRoundStyleE2EEES1I_S1O_JEEENS4_5SM1004TMEM4LOAD26SM100_TMEM_LOAD_32dp32b16xENS4_13SM90_TMA_LOADENS11_INS12_ILi1ELi4ELi3EEES15_NSS_INS5_IJS16_S1K_EEENS5_IJS1K_SC_EEEEEEENS4_39AutoVectorizingCopyWithAssumedAlignmentILi128EEENS4_14SM90_TMA_STOREES24_S26_S26_EEEvvEEEEvNT_6ParamsE)
        /*0044*/ 	.word	0x00000000
.L_29:


//--------------------- .nv.compat                --------------------------
	.section	.nv.compat,"",@"SHT_CUDA_COMPAT_INFO"
	.align	4
        /*0000*/ 	.byte	0x02, 0x09, 0x01, 0x00, 0x02, 0x02, 0x02, 0x00, 0x02, 0x05, 0x05, 0x00, 0x03, 0x07, 0x01, 0x01
        /*0010*/ 	.byte	0x02, 0x03, 0x01, 0x00, 0x02, 0x06, 0x01, 0x00, 0x04, 0x0b, 0x08, 0x00, 0x09, 0x00, 0x00, 0x00
        /*0020*/ 	.byte	0x00, 0x00, 0x00, 0x00


//--------------------- .nv.info._ZN7cutlass13device_kernelINS_4gemm6kernel13GemmUniversalIN4cute5tupleIJiiiiEEENS1_10collective13CollectiveMmaINS1_35MainloopSm100TmaUmmaWarpSpecializedILi13ELi2ELi4ENS5_IJNS4_1CILi2EEENSA_ILi1EEESC_EEEEENS5_IJNSA_ILi128EEESF_NSA_ILi64EEEEEENS_10bfloat16_tENS5_IJlSC_lEEESI_SJ_NS4_8TiledMMAINS4_8MMA_AtomIJNS4_26SM100_MMA_F16BF16_2x1SM_SSISI_SI_fLi128ELi128ELNS4_4UMMA5MajorE0ELSO_0ELNSN_7ScaleInE0ELSP_0EEEEEENS4_6LayoutINS5_IJSC_SC_SC_EEENS5_IJNSA_ILi0EEESU_SU_EEEEENS5_IJNS4_10UnderscoreESX_SX_EEEEENS4_18SM100_TMA_2SM_LOADENS4_14ComposedLayoutINS4_7SwizzleILi3ELi4ELi3EEENS4_18smem_ptr_flag_bitsILi16EEENSS_INS5_IJNSA_ILi8EEESG_EEENS5_IJSG_SC_EEEEEEEvNS4_8identityES10_S1A_vS1B_EENS_8epilogue10collective18CollectiveEpilogueINS1D_23Sm100TmaWarpSpecializedILi4ELi2ELi16ELb1ELb0EEEJNS5_IJSG_SF_SG_EEENS5_IJNSS_ISG_SC_EENSS_INS5_IJNSA_ILi16EEESB_EEENS5_IJSC_SG_EEEEEEEESI_SJ_SI_SJ_NS1D_6fusion15FusionCallbacksIS1H_NS1P_17LinearCombinationISI_fSI_fLNS_15FloatRoundStyleE2EEES1I_S1O_JEEENS4_5SM1004TMEM4LOAD26SM100_TMEM_LOAD_32dp32b16xENS4_13SM90_TMA_LOADENS11_INS12_ILi1ELi4ELi3EEES15_NSS_INS5_IJS16_S1K_EEENS5_IJS1K_SC_EEEEEEENS4_39AutoVectorizingCopyWithAssumedAlignmentILi128EEENS4_14SM90_TMA_STOREES24_S26_S26_EEEvvEEEEvNT_6ParamsE --------------------------
	.section	.nv.info._ZN7cutlass13device_kernelINS_4gemm6kernel13GemmUniversalIN4cute5tupleIJiiiiEEENS1_10collective13CollectiveMmaINS1_35MainloopSm100TmaUmmaWarpSpecializedILi13ELi2ELi4ENS5_IJNS4_1CILi2EEENSA_ILi1EEESC_EEEEENS5_IJNSA_ILi128EEESF_NSA_ILi64EEEEEENS_10bfloat16_tENS5_IJlSC_lEEESI_SJ_NS4_8TiledMMAINS4_8MMA_AtomIJNS4_26SM100_MMA_F16BF16_2x1SM_SSISI_SI_fLi128ELi128ELNS4_4UMMA5MajorE0ELSO_0ELNSN_7ScaleInE0ELSP_0EEEEEENS4_6LayoutINS5_IJSC_SC_SC_EEENS5_IJNSA_ILi0EEESU_SU_EEEEENS5_IJNS4_10UnderscoreESX_SX_EEEEENS4_18SM100_TMA_2SM_LOADENS4_14ComposedLayoutINS4_7SwizzleILi3ELi4ELi3EEENS4_18smem_ptr_flag_bitsILi16EEENSS_INS5_IJNSA_ILi8EEESG_EEENS5_IJSG_SC_EEEEEEEvNS4_8identityES10_S1A_vS1B_EENS_8epilogue10collective18CollectiveEpilogueINS1D_23Sm100TmaWarpSpecializedILi4ELi2ELi16ELb1ELb0EEEJNS5_IJSG_SF_SG_EEENS5_IJNSS_ISG_SC_EENSS_INS5_IJNSA_ILi16EEESB_EEENS5_IJSC_SG_EEEEEEEESI_SJ_SI_SJ_NS1D_6fusion15FusionCallbacksIS1H_NS1P_17LinearCombinationISI_fSI_fLNS_15FloatRoundStyleE2EEES1I_S1O_JEEENS4_5SM1004TMEM4LOAD26SM100_TMEM_LOAD_32dp32b16xENS4_13SM90_TMA_LOADENS11_INS12_ILi1ELi4ELi3EEES15_NSS_INS5_IJS16_S1K_EEENS5_IJS1K_SC_EEEEEEENS4_39AutoVectorizingCopyWithAssumedAlignmentILi128EEENS4_14SM90_TMA_STOREES24_S26_S26_EEEvvEEEEvNT_6ParamsE,"",@"SHT_CUDA_INFO"
	.sectionflags	@""
	.align	4


	//----- nvinfo : EIATTR_CUDA_API_VERSION
	.align		4
        /*0000*/ 	.byte	0x04, 0x37
        /*0002*/ 	.short	(.L_31 - .L_30)
.L_30:
        /*0004*/ 	.word	0x00000082


	//----- nvinfo : EIATTR_KPARAM_INFO
	.align		4
.L_31:
        /*0008*/ 	.byte	0x04, 0x17
        /*000a*/ 	.short	(.L_33 - .L_32)
.L_32:
        /*000c*/ 	.word	0x00000000
        /*0010*/ 	.short	0x0000
        /*0012*/ 	.short	0x0000
        /*0014*/ 	.byte	0x00, 0xf0, 0x01, 0x20


	//----- nvinfo : EIATTR_AT_ENTRY_FRAGMENTS
	.align		4
.L_33:
        /*0018*/ 	.byte	0x04, 0x4f
        /*001a*/ 	.short	(.L_35 - .L_34)


	//   ....[0]....
.L_34:
        /*001c*/ 	.word	0x00000007


	//----- nvinfo : EIATTR_RESERVED_SMEM_USED
	.align		4
.L_35:
        /*0020*/ 	.byte	0x01, 0x41
	.zero		2


	//----- nvinfo : EIATTR_SPARSE_MMA_MASK
	.align		4
        /*0024*/ 	.byte	0x03, 0x50
        /*0026*/ 	.short	0x0000


	//----- nvinfo : EIATTR_TCGEN05_2CTA_USED
	.align		4
        /*0028*/ 	.byte	0x01, 0x52
	.zero		2


	//----- nvinfo : EIATTR_MAXREG_COUNT
	.align		4
        /*002c*/ 	.byte	0x03, 0x1b
        /*002e*/ 	.short	0x00ff


	//----- nvinfo : EIATTR_NUM_BARRIERS
	.align		4
        /*0030*/ 	.byte	0x02, 0x4c
        /*0032*/ 	.byte	0x07
	.zero		1


	//----- nvinfo : EIATTR_EXTERNS
	.align		4
        /*0034*/ 	.byte	0x04, 0x0f
        /*0036*/ 	.short	(.L_37 - .L_36)


	//   ....[0]....
	.align		4
.L_36:
        /*0038*/ 	.word	index@(__assertfail)


	//----- nvinfo : EIATTR_MERCURY_ISA_VERSION
	.align		4
.L_37:
        /*003c*/ 	.byte	0x03, 0x5f
        /*003e*/ 	.short	0x0101


	//----- nvinfo : EIATTR_INT_WARP_WIDE_INSTR_OFFSETS
	.align		4
        /*0040*/ 	.byte	0x04, 0x31
        /*0042*/ 	.short	(.L_39 - .L_38)


	//   ....[0]....
.L_38:
        /*0044*/ 	.word	0x00000e60


	//   ....[1]....
        /*0048*/ 	.word	0x00000f00


	//   ....[2]....
        /*004c*/ 	.word	0x00002230


	//   ....[3]....
        /*0050*/ 	.word	0x00004620


	//   ....[4]....
        /*0054*/ 	.word	0x00004640


	//   ....[5]....
        /*0058*/ 	.word	0x00004670


	//   ....[6]....
        /*005c*/ 	.word	0x00004fb0


	//   ....[7]....
        /*0060*/ 	.word	0x00004fd0


	//   ....[8]....
        /*0064*/ 	.word	0x000050c0


	//   ....[9]....
        /*0068*/ 	.word	0x00005180


	//   ....[10]....
        /*006c*/ 	.word	0x000051a0


	//   ....[11]....
        /*0070*/ 	.word	0x00005290


	//   ....[12]....
        /*0074*/ 	.word	0x00005360


	//   ....[13]....
        /*0078*/ 	.word	0x00005380


	//   ....[14]....
        /*007c*/ 	.word	0x000054b0


	//   ....[15]....
        /*0080*/ 	.word	0x00005630


	//   ....[16]....
        /*0084*/ 	.word	0x00005640


	//   ....[17]....
        /*0088*/ 	.word	0x000057d0


	//----- nvinfo : EIATTR_COOP_GROUP_MASK_REGIDS
	.align		4
.L_39:
        /*008c*/ 	.byte	0x04, 0x29
        /*008e*/ 	.short	(.L_41 - .L_40)


	//   ....[0]....
.L_40:
        /*0090*/ 	.word	0xffffffff


	//   ....[1]....
        /*0094*/ 	.word	0xffffffff


	//   ....[2]....
        /*0098*/ 	.word	0xffffffff


	//   ....[3]....
        /*009c*/ 	.word	0xffffffff


	//   ....[4]....
        /*00a0*/ 	.word	0xffffffff


	//   ....[5]....
        /*00a4*/ 	.word	0xffffffff


	//   ....[6]....
        /*00a8*/ 	.word	0xffffffff


	//   ....[7]....
        /*00ac*/ 	.word	0xffffffff


	//   ....[8]....
        /*00b0*/ 	.word	0xffffffff


	//   ....[9]....
        /*00b4*/ 	.word	0xffffffff


	//   ....[10]....
        /*00b8*/ 	.word	0xffffffff


	//   ....[11]....
        /*00bc*/ 	.word	0xffffffff


	//   ....[12]....
        /*00c0*/ 	.word	0xffffffff


	//   ....[13]....
        /*00c4*/ 	.word	0xffffffff


	//----- nvinfo : EIATTR_COOP_GROUP_INSTR_OFFSETS
	.align		4
.L_41:
        /*00c8*/ 	.byte	0x04, 0x28
        /*00ca*/ 	.short	(.L_43 - .L_42)


	//   ....[0]....
.L_42:
        /*00cc*/ 	.word	0x000000c0


	//   ....[1]....
        /*00d0*/ 	.word	0x00000500


	//   ....[2]....
        /*00d4*/ 	.word	0x000007d0


	//   ....[3]....
        /*00d8*/ 	.word	0x00000960


	//   ....[4]....
        /*00dc*/ 	.word	0x00000a50


	//   ....[5]....
        /*00e0*/ 	.word	0x00000bb0


	//   ....[6]....
        /*00e4*/ 	.word	0x00000d40


	//   ....[7]....
        /*00e8*/ 	.word	0x00000f80


	//   ....[8]....
        /*00ec*/ 	.word	0x00002110


	//   ....[9]....
        /*00f0*/ 	.word	0x00003400


	//   ....[10]....
        /*00f4*/ 	.word	0x000038d0


	//   ....[11]....
        /*00f8*/ 	.word	0x00003900


	//   ....[12]....
        /*00fc*/ 	.word	0x00004520


	//   ....[13]....
        /*0100*/ 	.word	0x00004730


	//----- nvinfo : EIATTR_VRC_CTA_INIT_COUNT
	.align		4
.L_43:
        /*0104*/ 	.byte	0x02, 0x4a
        /*0106*/ 	.byte	0x80
	.zero		1


	//----- nvinfo : EIATTR_SYSCALL_OFFSETS
	.align		4
        /*0108*/ 	.byte	0x04, 0x46
        /*010a*/ 	.short	(.L_45 - .L_44)


	//   ....[0]....
.L_44:
        /*010c*/ 	.word	0x00006290


	//   ....[1]....
        /*0110*/ 	.word	0x00006380


	//   ....[2]....
        /*0114*/ 	.word	0x00006ac0


	//   ....[3]....
        /*0118*/ 	.word	0x000073e0


	//   ....[4]....
        /*011c*/ 	.word	0x00007ca0


	//   ....[5]....
        /*0120*/ 	.word	0x00008560


	//----- nvinfo : EIATTR_MBARRIER_INSTR_OFFSETS
	.align		4
.L_45:
        /*0124*/ 	.byte	0x04, 0x39
        /*0126*/ 	.short	(.L_47 - .L_46)


	//   ....[0]....
.L_46:
        /*0128*/ 	.word	0x00000610
        /*012c*/ 	.word	0x000000ff
        /*0130*/ 	.word	0x00000000
        /*0134*/ 	.short	0x0100
        /*0136*/ 	.byte	0x08
	.zero		1


	//   ....[1]....
        /*0138*/ 	.word	0x00000620
        /*013c*/ 	.word	0x000000ff
        /*0140*/ 	.word	0x00000068
        /*0144*/ 	.short	0x0100
        /*0146*/ 	.byte	0x08
	.zero		1


	//   ....[2]....
        /*0148*/ 	.word	0x00000630
        /*014c*/ 	.word	0x000000ff
        /*0150*/ 	.word	0x00000008
        /*0154*/ 	.short	0x0100
        /*0156*/ 	.byte	0x08
	.zero		1


	//   ....[3]....
        /*0158*/ 	.word	0x00000640
        /*015c*/ 	.word	0x000000ff
        /*0160*/ 	.word	0x00000070
        /*0164*/ 	.short	0x0100
        /*0166*/ 	.byte	0x08
	.zero		1


	//   ....[4]....
        /*0168*/ 	.word	0x00000650
        /*016c*/ 	.word	0x000000ff
        /*0170*/ 	.word	0x00000010
        /*0174*/ 	.short	0x0100
        /*0176*/ 	.byte	0x08
	.zero		1


	//   ....[5]....
        /*0178*/ 	.word	0x00000660
        /*017c*/ 	.word	0x000000ff
        /*0180*/ 	.word	0x00000078
        /*0184*/ 	.short	0x0100
        /*0186*/ 	.byte	0x08
	.zero		1


	//   ....[6]....
        /*0188*/ 	.word	0x00000670
        /*018c*/ 	.word	0x000000ff
        /*0190*/ 	.word	0x00000018
        /*0194*/ 	.short	0x0100
        /*0196*/ 	.byte	0x08
	.zero		1


	//   ....[7]....
        /*0198*/ 	.word	0x00000680
        /*019c*/ 	.word	0x000000ff
        /*01a0*/ 	.word	0x00000080
        /*01a4*/ 	.short	0x0100
        /*01a6*/ 	.byte	0x08
	.zero		1


	//   ....[8]....
        /*01a8*/ 	.word	0x00000690
        /*01ac*/ 	.word	0x000000ff
        /*01b0*/ 	.word	0x00000020
        /*01b4*/ 	.short	0x0100
        /*01b6*/ 	.byte	0x08
	.zero		1


	//   ....[9]....
        /*01b8*/ 	.word	0x000006a0
        /*01bc*/ 	.word	0x000000ff
        /*01c0*/ 	.word	0x00000088
        /*01c4*/ 	.short	0x0100
        /*01c6*/ 	.byte	0x08
	.zero		1


	//   ....[10]....
        /*01c8*/ 	.word	0x000006b0
        /*01cc*/ 	.word	0x000000ff
        /*01d0*/ 	.word	0x00000028
        /*01d4*/ 	.short	0x0100
        /*01d6*/ 	.byte	0x08
	.zero		1


	//   ....[11]....
        /*01d8*/ 	.word	0x000006c0
        /*01dc*/ 	.word	0x000000ff
        /*01e0*/ 	.word	0x00000090
        /*01e4*/ 	.short	0x0100
        /*01e6*/ 	.byte	0x08
	.zero		1


	//   ....[12]....
        /*01e8*/ 	.word	0x000006d0
        /*01ec*/ 	.word	0x000000ff
        /*01f0*/ 	.word	0x00000030
        /*01f4*/ 	.short	0x0100
        /*01f6*/ 	.byte	0x08
	.zero		1


	//   ....[13]....
        /*01f8*/ 	.word	0x000006e0
        /*01fc*/ 	.word	0x000000ff
        /*0200*/ 	.word	0x00000098
        /*0204*/ 	.short	0x0100
        /*0206*/ 	.byte	0x08
	.zero		1


	//   ....[14]....
        /*0208*/ 	.word	0x000006f0
        /*020c*/ 	.word	0x000000ff
        /*0210*/ 	.word	0x00000038
        /*0214*/ 	.short	0x0100
        /*0216*/ 	.byte	0x08
	.zero		1


	//   ....[15]....
        /*0218*/ 	.word	0x00000700
        /*021c*/ 	.word	0x000000ff
        /*0220*/ 	.word	0x000000a0
        /*0224*/ 	.short	0x0100
        /*0226*/ 	.byte	0x08
	.zero		1


	//   ....[16]....
        /*0228*/ 	.word	0x00000710
        /*022c*/ 	.word	0x000000ff
        /*0230*/ 	.word	0x00000040
        /*0234*/ 	.short	0x0100
        /*0236*/ 	.byte	0x08
	.zero		1


	//   ....[17]....
        /*0238*/ 	.word	0x00000720
        /*023c*/ 	.word	0x000000ff
        /*0240*/ 	.word	0x000000a8
        /*0244*/ 	.short	0x0100
        /*0246*/ 	.byte	0x08
	.zero		1


	//   ....[18]....
        /*0248*/ 	.word	0x00000730
        /*024c*/ 	.word	0x000000ff
        /*0250*/ 	.word	0x00000048
        /*0254*/ 	.short	0x0100
        /*0256*/ 	.byte	0x08
	.zero		1


	//   ....[19]....
        /*0258*/ 	.word	0x00000740
        /*025c*/ 	.word	0x000000ff
        /*0260*/ 	.word	0x000000b0
        /*0264*/ 	.short	0x0100
        /*0266*/ 	.byte	0x08
	.zero		1


	//   ....[20]....
        /*0268*/ 	.word	0x00000750
        /*026c*/ 	.word	0x000000ff
        /*0270*/ 	.word	0x00000050
        /*0274*/ 	.short	0x0100
        /*0276*/ 	.byte	0x08
	.zero		1


	//   ....[21]....
        /*0278*/ 	.word	0x00000760
        /*027c*/ 	.word	0x000000ff
        /*0280*/ 	.word	0x000000b8
        /*0284*/ 	.short	0x0100
        /*0286*/ 	.byte	0x08
	.zero		1


	//   ....[22]....
        /*0288*/ 	.word	0x00000770
        /*028c*/ 	.word	0x000000ff
        /*0290*/ 	.word	0x00000058
        /*0294*/ 	.short	0x0100
        /*0296*/ 	.byte	0x08
	.zero		1


	//   ....[23]....
        /*0298*/ 	.word	0x00000780
        /*029c*/ 	.word	0x000000ff
        /*02a0*/ 	.word	0x000000c0
        /*02a4*/ 	.short	0x0100
        /*02a6*/ 	.byte	0x08
	.zero		1


	//   ....[24]....
        /*02a8*/ 	.word	0x00000790
        /*02ac*/ 	.word	0x000000ff
        /*02b0*/ 	.word	0x00000060
        /*02b4*/ 	.short	0x0100
        /*02b6*/ 	.byte	0x08
	.zero		1


	//   ....[25]....
        /*02b8*/ 	.word	0x000007a0
        /*02bc*/ 	.word	0x000000ff
        /*02c0*/ 	.word	0x000000c8
        /*02c4*/ 	.short	0x0100
        /*02c6*/ 	.byte	0x08
	.zero		1


	//   ....[26]....
        /*02c8*/ 	.word	0x000008d0
        /*02cc*/ 	.word	0x000000ff
        /*02d0*/ 	.word	0x000000d0
        /*02d4*/ 	.short	0x0100
        /*02d6*/ 	.byte	0x09
	.zero		1


	//   ....[27]....
        /*02d8*/ 	.word	0x000008e0
        /*02dc*/ 	.word	0x000000ff
        /*02e0*/ 	.word	0x000000f0
        /*02e4*/ 	.short	0x0100
        /*02e6*/ 	.byte	0x09
	.zero		1


	//   ....[28]....
        /*02e8*/ 	.word	0x000008f0
        /*02ec*/ 	.word	0x000000ff
        /*02f0*/ 	.word	0x000000d8
        /*02f4*/ 	.short	0x0100
        /*02f6*/ 	.byte	0x09
	.zero		1


	//   ....[29]....
        /*02f8*/ 	.word	0x00000900
        /*02fc*/ 	.word	0x000000ff
        /*0300*/ 	.word	0x000000f8
        /*0304*/ 	.short	0x0100
        /*0306*/ 	.byte	0x09
	.zero		1


	//   ....[30]....
        /*0308*/ 	.word	0x00000910
        /*030c*/ 	.word	0x000000ff
        /*0310*/ 	.word	0x000000e0
        /*0314*/ 	.short	0x0100
        /*0316*/ 	.byte	0x09
	.zero		1


	//   ....[31]....
        /*0318*/ 	.word	0x00000920
        /*031c*/ 	.word	0x000000ff
        /*0320*/ 	.word	0x00000100
        /*0324*/ 	.short	0x0100
        /*0326*/ 	.byte	0x09
	.zero		1


	//   ....[32]....
        /*0328*/ 	.word	0x00000930
        /*032c*/ 	.word	0x000000ff
        /*0330*/ 	.word	0x000000e8
        /*0334*/ 	.short	0x0100
        /*0336*/ 	.byte	0x09
	.zero		1


	//   ....[33]....
        /*0338*/ 	.word	0x00000940
        /*033c*/ 	.word	0x000000ff
        /*0340*/ 	.word	0x00000108
        /*0344*/ 	.short	0x0100
        /*0346*/ 	.byte	0x09
	.zero		1


	//   ....[34]....
        /*0348*/ 	.word	0x00000a20
        /*034c*/ 	.word	0x000000ff
        /*0350*/ 	.word	0x00000110
        /*0354*/ 	.short	0x0100
        /*0356*/ 	.byte	0x08
	.zero		1


	//   ....[35]....
        /*0358*/ 	.word	0x00000a30
        /*035c*/ 	.word	0x000000ff
        /*0360*/ 	.word	0x00000118
        /*0364*/ 	.short	0x0100
        /*0366*/ 	.byte	0x08
	.zero		1


	//   ....[36]....
        /*0368*/ 	.word	0x00000b60
        /*036c*/ 	.word	0x000000ff
        /*0370*/ 	.word	0x00000120
        /*0374*/ 	.short	0x0100
        /*0376*/ 	.byte	0x08
	.zero		1


	//   ....[37]....
        /*0378*/ 	.word	0x00000b70
        /*037c*/ 	.word	0x000000ff
        /*0380*/ 	.word	0x00000130
        /*0384*/ 	.short	0x0100
        /*0386*/ 	.byte	0x08
	.zero		1


	//   ....[38]....
        /*0388*/ 	.word	0x00000b80
        /*038c*/ 	.word	0x000000ff
        /*0390*/ 	.word	0x00000128
        /*0394*/ 	.short	0x0100
        /*0396*/ 	.byte	0x08
	.zero		1


	//   ....[39]....
        /*0398*/ 	.word	0x00000b90
        /*039c*/ 	.word	0x000000ff
        /*03a0*/ 	.word	0x00000138
        /*03a4*/ 	.short	0x0100
        /*03a6*/ 	.byte	0x08
	.zero		1


	//   ....[40]....
        /*03a8*/ 	.word	0x00000cb0
        /*03ac*/ 	.word	0x000000ff
        /*03b0*/ 	.word	0x00000140
        /*03b4*/ 	.short	0x0100
        /*03b6*/ 	.byte	0x09
	.zero		1


	//   ....[41]....
        /*03b8*/ 	.word	0x00000cc0
        /*03bc*/ 	.word	0x000000ff
        /*03c0*/ 	.word	0x00000160
        /*03c4*/ 	.short	0x0100
        /*03c6*/ 	.byte	0x09
	.zero		1


	//   ....[42]....
        /*03c8*/ 	.word	0x00000cd0
        /*03cc*/ 	.word	0x000000ff
        /*03d0*/ 	.word	0x00000148
        /*03d4*/ 	.short	0x0100
        /*03d6*/ 	.byte	0x09
	.zero		1


	//   ....[43]....
        /*03d8*/ 	.word	0x00000ce0
        /*03dc*/ 	.word	0x000000ff
        /*03e0*/ 	.word	0x00000168
        /*03e4*/ 	.short	0x0100
        /*03e6*/ 	.byte	0x09
	.zero		1


	//   ....[44]....
        /*03e8*/ 	.word	0x00000cf0
        /*03ec*/ 	.word	0x000000ff
        /*03f0*/ 	.word	0x00000150
        /*03f4*/ 	.short	0x0100
        /*03f6*/ 	.byte	0x09
	.zero		1


	//   ....[45]....
        /*03f8*/ 	.word	0x00000d00
        /*03fc*/ 	.word	0x000000ff
        /*0400*/ 	.word	0x00000170
        /*0404*/ 	.short	0x0100
        /*0406*/ 	.byte	0x09
	.zero		1


	//   ....[46]....
        /*0408*/ 	.word	0x00000d10
        /*040c*/ 	.word	0x000000ff
        /*0410*/ 	.word	0x00000158
        /*0414*/ 	.short	0x0100
        /*0416*/ 	.byte	0x09
	.zero		1


	//   ....[47]....
        /*0418*/ 	.word	0x00000d20
        /*041c*/ 	.word	0x000000ff
        /*0420*/ 	.word	0x00000178
        /*0424*/ 	.short	0x0100
        /*0426*/ 	.byte	0x09
	.zero		1


	//   ....[48]....
        /*0428*/ 	.word	0x00000e10
        /*042c*/ 	.word	0x000000ff
        /*0430*/ 	.word	0x00000180
        /*0434*/ 	.short	0x0100
        /*0436*/ 	.byte	0x08
	.zero		1


	//   ....[49]....
        /*0438*/ 	.word	0x00000e20
        /*043c*/ 	.word	0x000000ff
        /*0440*/ 	.word	0x00000190
        /*0444*/ 	.short	0x0100
        /*0446*/ 	.byte	0x08
	.zero		1


	//   ....[50]....
        /*0448*/ 	.word	0x00000e30
        /*044c*/ 	.word	0x000000ff
        /*0450*/ 	.word	0x00000188
        /*0454*/ 	.short	0x0100
        /*0456*/ 	.byte	0x08
	.zero		1


	//   ....[51]....
        /*0458*/ 	.word	0x00000e40
        /*045c*/ 	.word	0x000000ff
        /*0460*/ 	.word	0x00000198
        /*0464*/ 	.short	0x0100
        /*0466*/ 	.byte	0x08
	.zero		1


	//   ....[52]....
        /*0468*/ 	.word	0x00000f30
        /*046c*/ 	.word	0x000000ff
        /*0470*/ 	.word	0x000001a0
        /*0474*/ 	.short	0x0100
        /*0476*/ 	.byte	0x07
	.zero		1


	//   ....[53]....
        /*0478*/ 	.word	0x00001940
        /*047c*/ 	.word	0x00000003
        /*0480*/ 	.word	0x00000190
        /*0484*/ 	.short	0x010a
        /*0486*/ 	.byte	0xff
	.zero		1


	//   ....[54]....
        /*0488*/ 	.word	0x00001970
        /*048c*/ 	.word	0x00000003
        /*0490*/ 	.word	0x00000180
        /*0494*/ 	.short	0x0101
        /*0496*/ 	.byte	0xff
	.zero		1


	//   ....[55]....
        /*0498*/ 	.word	0x00001a70
        /*049c*/ 	.word	0x000000ff
        /*04a0*/ 	.word	0x00000068
        /*04a4*/ 	.short	0x010a
        /*04a6*/ 	.byte	0x08
	.zero		1


	//   ....[56]....
        /*04a8*/ 	.word	0x00001b30
        /*04ac*/ 	.word	0x000000ff
        /*04b0*/ 	.word	0x00000068
        /*04b4*/ 	.short	0x010a
        /*04b6*/ 	.byte	0x21
	.zero		1


	//   ....[57]....
        /*04b8*/ 	.word	0x00001cf0
        /*04bc*/ 	.word	0x000000ff
        /*04c0*/ 	.word	0x00000068
        /*04c4*/ 	.short	0x010a
        /*04c6*/ 	.byte	0x08
	.zero		1


	//   ....[58]....
        /*04c8*/ 	.word	0x00001dd0
        /*04cc*/ 	.word	0x000000ff
        /*04d0*/ 	.word	0x00000118
        /*04d4*/ 	.short	0x0101
        /*04d6*/ 	.byte	0x06
	.zero		1


	//   ....[59]....
        /*04d8*/ 	.word	0x00001df0
        /*04dc*/ 	.word	0x000000ff
        /*04e0*/ 	.word	0x00000068
        /*04e4*/ 	.short	0x010a
        /*04e6*/ 	.byte	0x08
	.zero		1


	//   ....[60]....
        /*04e8*/ 	.word	0x00001e70
        /*04ec*/ 	.word	0x000000ff
        /*04f0*/ 	.word	0x00000068
        /*04f4*/ 	.short	0x010a
        /*04f6*/ 	.byte	0x11
	.zero		1


	//   ....[61]....
        /*04f8*/ 	.word	0x00002000
        /*04fc*/ 	.word	0x000000ff
        /*0500*/ 	.word	0x00000068
        /*0504*/ 	.short	0x010a
        /*0506*/ 	.byte	0x08
	.zero		1


	//   ....[62]....
        /*0508*/ 	.word	0x00002140
        /*050c*/ 	.word	0x00000002
        /*0510*/ 	.word	0x00000120
        /*0514*/ 	.short	0x010a
        /*0516*/ 	.byte	0xff
	.zero		1


	//   ....[63]....
        /*0518*/ 	.word	0x00002200
        /*051c*/ 	.word	0x00000002
        /*0520*/ 	.word	0x00000000
        /*0524*/ 	.short	0x0101
        /*0526*/ 	.byte	0xff
	.zero		1


	//   ....[64]....
        /*0528*/ 	.word	0x00002760
        /*052c*/ 	.word	0x000000ff
        /*0530*/ 	.word	0x00000000
        /*0534*/ 	.short	0x010a
        /*0536*/ 	.byte	0x04
	.zero		1


	//   ....[65]....
        /*0538*/ 	.word	0x000027f0
        /*053c*/ 	.word	0x000000ff
        /*0540*/ 	.word	0x00000000
        /*0544*/ 	.short	0x010a
        /*0546*/ 	.byte	0x04
	.zero		1


	//   ....[66]....
        /*0548*/ 	.word	0x00002880
        /*054c*/ 	.word	0x000000ff
        /*0550*/ 	.word	0x00000000
        /*0554*/ 	.short	0x010a
        /*0556*/ 	.byte	0x04
	.zero		1


	//   ....[67]....
        /*0558*/ 	.word	0x00002910
        /*055c*/ 	.word	0x000000ff
        /*0560*/ 	.word	0x00000000
        /*0564*/ 	.short	0x010a
        /*0566*/ 	.byte	0x04
	.zero		1


	//   ....[68]....
        /*0568*/ 	.word	0x000029a0
        /*056c*/ 	.word	0x000000ff
        /*0570*/ 	.word	0x00000000
        /*0574*/ 	.short	0x010a
        /*0576*/ 	.byte	0x04
	.zero		1


	//   ....[69]....
        /*0578*/ 	.word	0x00002a30
        /*057c*/ 	.word	0x000000ff
        /*0580*/ 	.word	0x00000000
        /*0584*/ 	.short	0x010a
        /*0586*/ 	.byte	0x04
	.zero		1


	//   ....[70]....
        /*0588*/ 	.word	0x00002ac0
        /*058c*/ 	.word	0x000000ff
        /*0590*/ 	.word	0x00000000
        /*0594*/ 	.short	0x010a
        /*0596*/ 	.byte	0x04
	.zero		1


	//   ....[71]....
        /*0598*/ 	.word	0x00002b50
        /*059c*/ 	.word	0x000000ff
        /*05a0*/ 	.word	0x00000000
        /*05a4*/ 	.short	0x010a
        /*05a6*/ 	.byte	0x04
	.zero		1


	//   ....[72]....
        /*05a8*/ 	.word	0x00002be0
        /*05ac*/ 	.word	0x000000ff
        /*05b0*/ 	.word	0x00000000
        /*05b4*/ 	.short	0x010a
        /*05b6*/ 	.byte	0x04
	.zero		1


	//   ....[73]....
        /*05b8*/ 	.word	0x00002c70
        /*05bc*/ 	.word	0x000000ff
        /*05c0*/ 	.word	0x00000000
        /*05c4*/ 	.short	0x010a
        /*05c6*/ 	.byte	0x04
	.zero		1


	//   ....[74]....
        /*05c8*/ 	.word	0x00002d00
        /*05cc*/ 	.word	0x000000ff
        /*05d0*/ 	.word	0x00000000
        /*05d4*/ 	.short	0x010a
        /*05d6*/ 	.byte	0x04
	.zero		1


	//   ....[75]....
        /*05d8*/ 	.word	0x00002d90
        /*05dc*/ 	.word	0x000000ff
        /*05e0*/ 	.word	0x00000000
        /*05e4*/ 	.short	0x010a
        /*05e6*/ 	.byte	0x04
	.zero		1


	//   ....[76]....
        /*05e8*/ 	.word	0x00002e30
        /*05ec*/ 	.word	0x00000000
        /*05f0*/ 	.word	0x00000000
        /*05f4*/ 	.short	0x010a
        /*05f6*/ 	.byte	0xff
	.zero		1


	//   ....[77]....
        /*05f8*/ 	.word	0x00002f60
        /*05fc*/ 	.word	0x00000000
        /*0600*/ 	.word	0x00000180
        /*0604*/ 	.short	0x010a
        /*0606*/ 	.byte	0xff
	.zero		1


	//   ....[78]....
        /*0608*/ 	.word	0x00002fd0
        /*060c*/ 	.word	0x00000004
        /*0610*/ 	.word	0x00000000
        /*0614*/ 	.short	0x0101
        /*0616*/ 	.byte	0xff
	.zero		1


	//   ....[79]....
        /*0618*/ 	.word	0x00002ff0
        /*061c*/ 	.word	0x000000ff
        /*0620*/ 	.word	0x00000130
        /*0624*/ 	.short	0x010a
        /*0626*/ 	.byte	0x05
	.zero		1


	//   ....[80]....
        /*0628*/ 	.word	0x00003110
        /*062c*/ 	.word	0x00000000
        /*0630*/ 	.word	0x00000120
        /*0634*/ 	.short	0x010a
        /*0636*/ 	.byte	0xff
	.zero		1


	//   ....[81]....
        /*0638*/ 	.word	0x00003210
        /*063c*/ 	.word	0x00000000
        /*0640*/ 	.word	0x00000000
        /*0644*/ 	.short	0x0101
        /*0646*/ 	.byte	0xff
	.zero		1


	//   ....[82]....
        /*0648*/ 	.word	0x000032a0
        /*064c*/ 	.word	0x000000ff
        /*0650*/ 	.word	0x00000130
        /*0654*/ 	.short	0x0106
        /*0656*/ 	.byte	0x05
	.zero		1


	//   ....[83]....
        /*0658*/ 	.word	0x000032c0
        /*065c*/ 	.word	0x000000ff
        /*0660*/ 	.word	0x00000130
        /*0664*/ 	.short	0x010a
        /*0666*/ 	.byte	0x05
	.zero		1


	//   ....[84]....
        /*0668*/ 	.word	0x00003350
        /*066c*/ 	.word	0x000000ff
        /*0670*/ 	.word	0x00000130
        /*0674*/ 	.short	0x0106
        /*0676*/ 	.byte	0x04
	.zero		1


	//   ....[85]....
        /*0678*/ 	.word	0x00003390
        /*067c*/ 	.word	0x00000000
        /*0680*/ 	.word	0x00000130
        /*0684*/ 	.short	0x010a
        /*0686*/ 	.byte	0xff
	.zero		1


	//   ....[86]....
        /*0688*/ 	.word	0x000035d0
        /*068c*/ 	.word	0x000000ff
        /*0690*/ 	.word	0x00000008
        /*0694*/ 	.short	0x010a
        /*0696*/ 	.byte	0x06
	.zero		1


	//   ....[87]....
        /*0698*/ 	.word	0x000035f0
        /*069c*/ 	.word	0x000000ff
        /*06a0*/ 	.word	0x00000008
        /*06a4*/ 	.short	0x010a
        /*06a6*/ 	.byte	0x06
	.zero		1


	//   ....[88]....
        /*06a8*/ 	.word	0x00003780
        /*06ac*/ 	.word	0x000000ff
        /*06b0*/ 	.word	0x00000008
        /*06b4*/ 	.short	0x010a
        /*06b6*/ 	.byte	0x06
	.zero		1


	//   ....[89]....
        /*06b8*/ 	.word	0x000037a0
        /*06bc*/ 	.word	0x000000ff
        /*06c0*/ 	.word	0x00000008
        /*06c4*/ 	.short	0x010a
        /*06c6*/ 	.byte	0x06
	.zero		1


	//   ....[90]....
        /*06c8*/ 	.word	0x00003860
        /*06cc*/ 	.word	0x000000ff
        /*06d0*/ 	.word	0x00000000
        /*06d4*/ 	.short	0x0101
        /*06d6*/ 	.byte	0x07
	.zero		1


	//   ....[91]....
        /*06d8*/ 	.word	0x00003ba0
        /*06dc*/ 	.word	0x00000000
        /*06e0*/ 	.word	0x00000120
        /*06e4*/ 	.short	0x010a
        /*06e6*/ 	.byte	0xff
	.zero		1


	//   ....[92]....
        /*06e8*/ 	.word	0x00003c60
        /*06ec*/ 	.word	0x00000000
        /*06f0*/ 	.word	0x00000000
        /*06f4*/ 	.short	0x0101
        /*06f6*/ 	.byte	0xff
	.zero		1


	//   ....[93]....
        /*06f8*/ 	.word	0x00003d20
        /*06fc*/ 	.word	0x000000ff
        /*0700*/ 	.word	0x00000000
        /*0704*/ 	.short	0x010a
        /*0706*/ 	.byte	0x08
	.zero		1


	//   ....[94]....
        /*0708*/ 	.word	0x00003d30
        /*070c*/ 	.word	0x000000ff
        /*0710*/ 	.word	0x00000160
        /*0714*/ 	.short	0x010a
        /*0716*/ 	.byte	0x09
	.zero		1


	//   ....[95]....
        /*0718*/ 	.word	0x00003de0
        /*071c*/ 	.word	0x000000ff
        /*0720*/ 	.word	0x00000000
        /*0724*/ 	.short	0x010a
        /*0726*/ 	.byte	0x08
	.zero		1


	//   ....[96]....
        /*0728*/ 	.word	0x00003f10
        /*072c*/ 	.word	0x000000ff
        /*0730*/ 	.word	0x00000000
        /*0734*/ 	.short	0x010a
        /*0736*/ 	.byte	0x1e
	.zero		1


	//   ....[97]....
        /*0738*/ 	.word	0x00004210
        /*073c*/ 	.word	0x000000ff
        /*0740*/ 	.word	0x00000000
        /*0744*/ 	.short	0x010a
        /*0746*/ 	.byte	0x08
	.zero		1


	//   ....[98]....
        /*0748*/ 	.word	0x000042a0
        /*074c*/ 	.word	0x000000ff
        /*0750*/ 	.word	0x00000000
        /*0754*/ 	.short	0x010a
        /*0756*/ 	.byte	0x08
	.zero		1


	//   ....[99]....
        /*0758*/ 	.word	0x00004330
        /*075c*/ 	.word	0x000000ff
        /*0760*/ 	.word	0x00000000
        /*0764*/ 	.short	0x010a
        /*0766*/ 	.byte	0x08
	.zero		1


	//   ....[100]....
        /*0768*/ 	.word	0x000043d0
        /*076c*/ 	.word	0x00000000
        /*0770*/ 	.word	0x00000000
        /*0774*/ 	.short	0x010a
        /*0776*/ 	.byte	0xff
	.zero		1


	//   ....[101]....
        /*0778*/ 	.word	0x00004410
        /*077c*/ 	.word	0x00000000
        /*0780*/ 	.word	0x00000000
        /*0784*/ 	.short	0x010a
        /*0786*/ 	.byte	0xff
	.zero		1


	//   ....[102]....
        /*0788*/ 	.word	0x00004480
        /*078c*/ 	.word	0x000000ff
        /*0790*/ 	.word	0x00000000
        /*0794*/ 	.short	0x0101
        /*0796*/ 	.byte	0x05
	.zero		1


	//   ....[103]....
        /*0798*/ 	.word	0x000044c0
        /*079c*/ 	.word	0x000000ff
        /*07a0*/ 	.word	0x000001a0
        /*07a4*/ 	.short	0x010a
        /*07a6*/ 	.byte	0x07
	.zero		1


	//   ....[104]....
        /*07a8*/ 	.word	0x00004510
        /*07ac*/ 	.word	0x000000ff
        /*07b0*/ 	.word	0x00000000
        /*07b4*/ 	.short	0x0101
        /*07b6*/ 	.byte	0x05
	.zero		1


	//   ....[105]....
        /*07b8*/ 	.word	0x00004960
        /*07bc*/ 	.word	0x00000000
        /*07c0*/ 	.word	0x00000120
        /*07c4*/ 	.short	0x010a
        /*07c6*/ 	.byte	0xff
	.zero		1


	//   ....[106]....
        /*07c8*/ 	.word	0x00004a20
        /*07cc*/ 	.word	0x00000000
        /*07d0*/ 	.word	0x00000000
        /*07d4*/ 	.short	0x0101
        /*07d6*/ 	.byte	0xff
	.zero		1


	//   ....[107]....
        /*07d8*/ 	.word	0x00004d40
        /*07dc*/ 	.word	0x000000ff
        /*07e0*/ 	.word	0x00000118
        /*07e4*/ 	.short	0x010a
        /*07e6*/ 	.byte	0x07
	.zero		1


	//   ....[108]....
        /*07e8*/ 	.word	0x00004f30
        /*07ec*/ 	.word	0x000000ff
        /*07f0*/ 	.word	0x000000f0
        /*07f4*/ 	.short	0x010a
        /*07f6*/ 	.byte	0x07
	.zero		1


	//   ....[109]....
        /*07f8*/ 	.word	0x00005120
        /*07fc*/ 	.word	0x000000ff
        /*0800*/ 	.word	0x000000d0
        /*0804*/ 	.short	0x010b
        /*0806*/ 	.byte	0x07
	.zero		1


	//   ....[110]....
        /*0808*/ 	.word	0x00005130
        /*080c*/ 	.word	0x000000ff
        /*0810*/ 	.word	0x00000000
        /*0814*/ 	.short	0x0101
        /*0816*/ 	.byte	0x0e
	.zero		1


	//   ....[111]....
        /*0818*/ 	.word	0x00005150
        /*081c*/ 	.word	0x000000ff
        /*0820*/ 	.word	0x000000f8
        /*0824*/ 	.short	0x010a
        /*0826*/ 	.byte	0x07
	.zero		1


	//   ....[112]....
        /*0828*/ 	.word	0x00005300
        /*082c*/ 	.word	0x000000ff
        /*0830*/ 	.word	0x000000d8
        /*0834*/ 	.short	0x010b
        /*0836*/ 	.byte	0x07
	.zero		1


	//   ....[113]....
        /*0838*/ 	.word	0x00005310
        /*083c*/ 	.word	0x000000ff
        /*0840*/ 	.word	0x00000000
        /*0844*/ 	.short	0x0101
        /*0846*/ 	.byte	0x0e
	.zero		1


	//   ....[114]....
        /*0848*/ 	.word	0x00005320
        /*084c*/ 	.word	0x000000ff
        /*0850*/ 	.word	0x00000100
        /*0854*/ 	.short	0x010a
        /*0856*/ 	.byte	0x07
	.zero		1


	//   ....[115]....
        /*0858*/ 	.word	0x00005550
        /*085c*/ 	.word	0x000000ff
        /*0860*/ 	.word	0x000000e0
        /*0864*/ 	.short	0x010b
        /*0866*/ 	.byte	0x07
	.zero		1


	//   ....[116]....
        /*0868*/ 	.word	0x000055c0
        /*086c*/ 	.word	0x000000ff
        /*0870*/ 	.word	0x00000000
        /*0874*/ 	.short	0x0101
        /*0876*/ 	.byte	0x0e
	.zero		1


	//   ....[117]....
        /*0878*/ 	.word	0x00005600
        /*087c*/ 	.word	0x000000ff
        /*0880*/ 	.word	0x00000108
        /*0884*/ 	.short	0x010a
        /*0886*/ 	.byte	0x07
	.zero		1


	//   ....[118]....
        /*0888*/ 	.word	0x00005830
        /*088c*/ 	.word	0x000000ff
        /*0890*/ 	.word	0x000000e8
        /*0894*/ 	.short	0x010b
        /*0896*/ 	.byte	0x07
	.zero		1


	//   ....[119]....
        /*0898*/ 	.word	0x00005850
        /*089c*/ 	.word	0x000000ff
        /*08a0*/ 	.word	0x00000000
        /*08a4*/ 	.short	0x0101
        /*08a6*/ 	.byte	0x0d
	.zero		1


	//   ....[120]....
        /*08a8*/ 	.word	0x00005880
        /*08ac*/ 	.word	0x000000ff
        /*08b0*/ 	.word	0x000000f0
        /*08b4*/ 	.short	0x010a
        /*08b6*/ 	.byte	0x07
	.zero		1


	//   ....[121]....
        /*08b8*/ 	.word	0x000058a0
        /*08bc*/ 	.word	0x000000ff
        /*08c0*/ 	.word	0x000000f8
        /*08c4*/ 	.short	0x010a
        /*08c6*/ 	.byte	0x07
	.zero		1


	//   ....[122]....
        /*08c8*/ 	.word	0x000058c0
        /*08cc*/ 	.word	0x000000ff
        /*08d0*/ 	.word	0x00000100
        /*08d4*/ 	.short	0x010a
        /*08d6*/ 	.byte	0x07
	.zero		1


	//   ....[123]....
        /*08d8*/ 	.word	0x00005900
        /*08dc*/ 	.word	0x00000000
        /*08e0*/ 	.word	0x00000108
        /*08e4*/ 	.short	0x010a
        /*08e6*/ 	.byte	0xff
	.zero		1


	//   ....[124]....
        /*08e8*/ 	.word	0x00005c50
        /*08ec*/ 	.word	0x00000000
        /*08f0*/ 	.word	0x00000120
        /*08f4*/ 	.short	0x010a
        /*08f6*/ 	.byte	0xff
	.zero		1


	//   ....[125]....
        /*08f8*/ 	.word	0x00005d60
        /*08fc*/ 	.word	0x00000000
        /*0900*/ 	.word	0x00000000
        /*0904*/ 	.short	0x0101
        /*0906*/ 	.byte	0xff
	.zero		1


	//   ....[126]....
        /*0908*/ 	.word	0x00006780
        /*090c*/ 	.word	0x000000ff
        /*0910*/ 	.word	0x000000d0
        /*0914*/ 	.short	0x010a
        /*0916*/ 	.byte	0x30
	.zero		1


	//   ....[127]....
        /*0918*/ 	.word	0x000067c0
        /*091c*/ 	.word	0x0000004a
        /*0920*/ 	.word	0x00000140
        /*0924*/ 	.short	0x010a
        /*0926*/ 	.byte	0xff
	.zero		1


	//   ....[128]....
        /*0928*/ 	.word	0x000068d0
        /*092c*/ 	.word	0x000000ff
        /*0930*/ 	.word	0x000000d0
        /*0934*/ 	.short	0x010a
        /*0936*/ 	.byte	0x30
	.zero		1


	//   ....[129]....
        /*0938*/ 	.word	0x000069a0
        /*093c*/ 	.word	0x0000004a
        /*0940*/ 	.word	0x00000140
        /*0944*/ 	.short	0x010a
        /*0946*/ 	.byte	0xff
	.zero		1


	//   ....[130]....
        /*0948*/ 	.word	0x00007150
        /*094c*/ 	.word	0x00000000
        /*0950*/ 	.word	0x00000000
        /*0954*/ 	.short	0x0101
        /*0956*/ 	.byte	0xff
	.zero		1


	//   ....[131]....
        /*0958*/ 	.word	0x00007160
        /*095c*/ 	.word	0x00000003
        /*0960*/ 	.word	0x000000d0
        /*0964*/ 	.short	0x010a
        /*0966*/ 	.byte	0xff
	.zero		1


	//   ....[132]....
        /*0968*/ 	.word	0x00007220
        /*096c*/ 	.word	0x00000003
        /*0970*/ 	.word	0x000000d0
        /*0974*/ 	.short	0x010a
        /*0976*/ 	.byte	0xff
	.zero		1


	//   ....[133]....
        /*0978*/ 	.word	0x00007a10
        /*097c*/ 	.word	0x00000052
        /*0980*/ 	.word	0x00000000
        /*0984*/ 	.short	0x0101
        /*0986*/ 	.byte	0xff
	.zero		1


	//   ....[134]....
        /*0988*/ 	.word	0x00007a30
        /*098c*/ 	.word	0x00000053
        /*0990*/ 	.word	0x000000d0
        /*0994*/ 	.short	0x010a
        /*0996*/ 	.byte	0xff
	.zero		1


	//   ....[135]....
        /*0998*/ 	.word	0x00007ae0
        /*099c*/ 	.word	0x00000053
        /*09a0*/ 	.word	0x000000d0
        /*09a4*/ 	.short	0x010a
        /*09a6*/ 	.byte	0xff
	.zero		1


	//   ....[136]....
        /*09a8*/ 	.word	0x000082d0
        /*09ac*/ 	.word	0x00000052
        /*09b0*/ 	.word	0x00000000
        /*09b4*/ 	.short	0x0101
        /*09b6*/ 	.byte	0xff
	.zero		1


	//   ....[137]....
        /*09b8*/ 	.word	0x000082f0
        /*09bc*/ 	.word	0x00000058
        /*09c0*/ 	.word	0x000000d0
        /*09c4*/ 	.short	0x010a
        /*09c6*/ 	.byte	0xff
	.zero		1


	//   ....[138]....
        /*09c8*/ 	.word	0x000083a0
        /*09cc*/ 	.word	0x00000058
        /*09d0*/ 	.word	0x000000d0
        /*09d4*/ 	.short	0x010a
        /*09d6*/ 	.byte	0xff
	.zero		1


	//   ....[139]....
        /*09d8*/ 	.word	0x000086b0
        /*09dc*/ 	.word	0x0000004a
        /*09e0*/ 	.word	0x00000000
        /*09e4*/ 	.short	0x0101
        /*09e6*/ 	.byte	0xff
	.zero		1


	//   ....[140]....
        /*09e8*/ 	.word	0x00008be0
        /*09ec*/ 	.word	0x00000002
        /*09f0*/ 	.word	0x00000000
        /*09f4*/ 	.short	0x0101
        /*09f6*/ 	.byte	0xff
	.zero		1


	//   ....[141]....
        /*09f8*/ 	.word	0x00008e50
        /*09fc*/ 	.word	0x000000ff
        /*0a00*/ 	.word	0x00000000
        /*0a04*/ 	.short	0x0101
        /*0a06*/ 	.byte	0x04
	.zero		1


	//   ....[142]....
        /*0a08*/ 	.word	0x00008e70
        /*0a0c*/ 	.word	0x00000003
        /*0a10*/ 	.word	0x00000190
        /*0a14*/ 	.short	0x010a
        /*0a16*/ 	.byte	0xff
	.zero		1


	//   ....[143]....
        /*0a18*/ 	.word	0x00008ed0
        /*0a1c*/ 	.word	0x00000002
        /*0a20*/ 	.word	0x00000068
        /*0a24*/ 	.short	0x010a
        /*0a26*/ 	.byte	0xff
	.zero		1


	//   ....[144]....
        /*0a28*/ 	.word	0x00008f30
        /*0a2c*/ 	.word	0x00000002
        /*0a30*/ 	.word	0x00000068
        /*0a34*/ 	.short	0x010a
        /*0a36*/ 	.byte	0xff
	.zero		1


	//   ....[145]....
        /*0a38*/ 	.word	0x00008f80
        /*0a3c*/ 	.word	0x00000002
        /*0a40*/ 	.word	0x00000120
        /*0a44*/ 	.short	0x010a
        /*0a46*/ 	.byte	0xff
	.zero		1


	//   ....[146]....
        /*0a48*/ 	.word	0x00008fe0
        /*0a4c*/ 	.word	0x00000000
        /*0a50*/ 	.word	0x00000000
        /*0a54*/ 	.short	0x010a
        /*0a56*/ 	.byte	0xff
	.zero		1


	//   ....[147]....
        /*0a58*/ 	.word	0x00009040
        /*0a5c*/ 	.word	0x00000000
        /*0a60*/ 	.word	0x00000000
        /*0a64*/ 	.short	0x010a
        /*0a66*/ 	.byte	0xff
	.zero		1


	//   ....[148]....
        /*0a68*/ 	.word	0x000090a0
        /*0a6c*/ 	.word	0x00000000
        /*0a70*/ 	.word	0x00000000
        /*0a74*/ 	.short	0x010a
        /*0a76*/ 	.byte	0xff
	.zero		1


	//   ....[149]....
        /*0a78*/ 	.word	0x00009100
        /*0a7c*/ 	.word	0x00000000
        /*0a80*/ 	.word	0x00000000
        /*0a84*/ 	.short	0x010a
        /*0a86*/ 	.byte	0xff
	.zero		1


	//   ....[150]....
        /*0a88*/ 	.word	0x00009160
        /*0a8c*/ 	.word	0x00000000
        /*0a90*/ 	.word	0x00000000
        /*0a94*/ 	.short	0x010a
        /*0a96*/ 	.byte	0xff
	.zero		1


	//   ....[151]....
        /*0a98*/ 	.word	0x000091c0
        /*0a9c*/ 	.word	0x00000000
        /*0aa0*/ 	.word	0x00000000
        /*0aa4*/ 	.short	0x010a
        /*0aa6*/ 	.byte	0xff
	.zero		1


	//   ....[152]....
        /*0aa8*/ 	.word	0x00009220
        /*0aac*/ 	.word	0x00000000
        /*0ab0*/ 	.word	0x00000000
        /*0ab4*/ 	.short	0x010a
        /*0ab6*/ 	.byte	0xff
	.zero		1


	//   ....[153]....
        /*0ab8*/ 	.word	0x00009280
        /*0abc*/ 	.word	0x00000000
        /*0ac0*/ 	.word	0x00000000
        /*0ac4*/ 	.short	0x010a
        /*0ac6*/ 	.byte	0xff
	.zero		1


	//   ....[154]....
        /*0ac8*/ 	.word	0x000092e0
        /*0acc*/ 	.word	0x00000000
        /*0ad0*/ 	.word	0x00000000
        /*0ad4*/ 	.short	0x010a
        /*0ad6*/ 	.byte	0xff
	.zero		1


	//   ....[155]....
        /*0ad8*/ 	.word	0x00009340
        /*0adc*/ 	.word	0x00000000
        /*0ae0*/ 	.word	0x00000000
        /*0ae4*/ 	.short	0x010a
        /*0ae6*/ 	.byte	0xff
	.zero		1


	//   ....[156]....
        /*0ae8*/ 	.word	0x000093a0
        /*0aec*/ 	.word	0x00000000
        /*0af0*/ 	.word	0x00000000
        /*0af4*/ 	.short	0x010a
        /*0af6*/ 	.byte	0xff
	.zero		1


	//   ....[157]....
        /*0af8*/ 	.word	0x00009400
        /*0afc*/ 	.word	0x00000000
        /*0b00*/ 	.word	0x00000000
        /*0b04*/ 	.short	0x010a
        /*0b06*/ 	.byte	0xff
	.zero		1


	//   ....[158]....
        /*0b08*/ 	.word	0x00009450
        /*0b0c*/ 	.word	0x00000000
        /*0b10*/ 	.word	0x00000180
        /*0b14*/ 	.short	0x010a
        /*0b16*/ 	.byte	0xff
	.zero		1


	//   ....[159]....
        /*0b18*/ 	.word	0x000094b0
        /*0b1c*/ 	.word	0x00000000
        /*0b20*/ 	.word	0x00000130
        /*0b24*/ 	.short	0x010a
        /*0b26*/ 	.byte	0xff
	.zero		1


	//   ....[160]....
        /*0b28*/ 	.word	0x00009500
        /*0b2c*/ 	.word	0x00000000
        /*0b30*/ 	.word	0x00000120
        /*0b34*/ 	.short	0x010a
        /*0b36*/ 	.byte	0xff
	.zero		1


	//   ....[161]....
        /*0b38*/ 	.word	0x00009560
        /*0b3c*/ 	.word	0x00000000
        /*0b40*/ 	.word	0x00000130
        /*0b44*/ 	.short	0x010a
        /*0b46*/ 	.byte	0xff
	.zero		1


	//   ....[162]....
        /*0b48*/ 	.word	0x000095c0
        /*0b4c*/ 	.word	0x00000004
        /*0b50*/ 	.word	0x00000008
        /*0b54*/ 	.short	0x010a
        /*0b56*/ 	.byte	0xff
	.zero		1


	//   ....[163]....
        /*0b58*/ 	.word	0x000096a0
        /*0b5c*/ 	.word	0x00000002
        /*0b60*/ 	.word	0x00000008
        /*0b64*/ 	.short	0x010a
        /*0b66*/ 	.byte	0xff
	.zero		1


	//   ....[164]....
        /*0b68*/ 	.word	0x000096f0
        /*0b6c*/ 	.word	0x00000000
        /*0b70*/ 	.word	0x00000120
        /*0b74*/ 	.short	0x010a
        /*0b76*/ 	.byte	0xff
	.zero		1


	//   ....[165]....
        /*0b78*/ 	.word	0x00009750
        /*0b7c*/ 	.word	0x00000000
        /*0b80*/ 	.word	0x00000160
        /*0b84*/ 	.short	0x010a
        /*0b86*/ 	.byte	0xff
	.zero		1


	//   ....[166]....
        /*0b88*/ 	.word	0x000097b0
        /*0b8c*/ 	.word	0x00000000
        /*0b90*/ 	.word	0x00000000
        /*0b94*/ 	.short	0x010a
        /*0b96*/ 	.byte	0xff
	.zero		1


	//   ....[167]....
        /*0b98*/ 	.word	0x00009810
        /*0b9c*/ 	.word	0x00000000
        /*0ba0*/ 	.word	0x00000000
        /*0ba4*/ 	.short	0x010a
        /*0ba6*/ 	.byte	0xff
	.zero		1


	//   ....[168]....
        /*0ba8*/ 	.word	0x00009870
        /*0bac*/ 	.word	0x00000000
        /*0bb0*/ 	.word	0x00000000
        /*0bb4*/ 	.short	0x010a
        /*0bb6*/ 	.byte	0xff
	.zero		1


	//   ....[169]....
        /*0bb8*/ 	.word	0x000098d0
        /*0bbc*/ 	.word	0x00000000
        /*0bc0*/ 	.word	0x00000000
        /*0bc4*/ 	.short	0x010a
        /*0bc6*/ 	.byte	0xff
	.zero		1


	//   ....[170]....
        /*0bc8*/ 	.word	0x00009930
        /*0bcc*/ 	.word	0x00000000
        /*0bd0*/ 	.word	0x000001a0
        /*0bd4*/ 	.short	0x010a
        /*0bd6*/ 	.byte	0xff
	.zero		1


	//   ....[171]....
        /*0bd8*/ 	.word	0x00009980
        /*0bdc*/ 	.word	0x00000000
        /*0be0*/ 	.word	0x00000120
        /*0be4*/ 	.short	0x010a
        /*0be6*/ 	.byte	0xff
	.zero		1


	//   ....[172]....
        /*0be8*/ 	.word	0x000099e0
        /*0bec*/ 	.word	0x00000000
        /*0bf0*/ 	.word	0x00000118
        /*0bf4*/ 	.short	0x010a
        /*0bf6*/ 	.byte	0xff
	.zero		1


	//   ....[173]....
        /*0bf8*/ 	.word	0x00009a40
        /*0bfc*/ 	.word	0x00000003
        /*0c00*/ 	.word	0x000000f0
        /*0c04*/ 	.short	0x010a
        /*0c06*/ 	.byte	0xff
	.zero		1


	//   ....[174]....
        /*0c08*/ 	.word	0x00009aa0
        /*0c0c*/ 	.word	0x00000003
        /*0c10*/ 	.word	0x000000f8
        /*0c14*/ 	.short	0x010a
        /*0c16*/ 	.byte	0xff
	.zero		1


	//   ....[175]....
        /*0c18*/ 	.word	0x00009b00
        /*0c1c*/ 	.word	0x00000003
        /*0c20*/ 	.word	0x00000100
        /*0c24*/ 	.short	0x010a
        /*0c26*/ 	.byte	0xff
	.zero		1


	//   ....[176]....
        /*0c28*/ 	.word	0x00009b60
        /*0c2c*/ 	.word	0x00000003
        /*0c30*/ 	.word	0x00000108
        /*0c34*/ 	.short	0x010a
        /*0c36*/ 	.byte	0xff
	.zero		1


	//   ....[177]....
        /*0c38*/ 	.word	0x00009bc0
        /*0c3c*/ 	.word	0x00000000
        /*0c40*/ 	.word	0x000000f0
        /*0c44*/ 	.short	0x010a
        /*0c46*/ 	.byte	0xff
	.zero		1


	//   ....[178]....
        /*0c48*/ 	.word	0x00009c20
        /*0c4c*/ 	.word	0x00000000
        /*0c50*/ 	.word	0x000000f8
        /*0c54*/ 	.short	0x010a
        /*0c56*/ 	.byte	0xff
	.zero		1


	//   ....[179]....
        /*0c58*/ 	.word	0x00009c80
        /*0c5c*/ 	.word	0x00000000
        /*0c60*/ 	.word	0x00000100
        /*0c64*/ 	.short	0x010a
        /*0c66*/ 	.byte	0xff
	.zero		1


	//   ....[180]....
        /*0c68*/ 	.word	0x00009cd0
        /*0c6c*/ 	.word	0x00000000
        /*0c70*/ 	.word	0x00000120
        /*0c74*/ 	.short	0x010a
        /*0c76*/ 	.byte	0xff
	.zero		1


	//   ....[181]....
        /*0c78*/ 	.word	0x00009d30
        /*0c7c*/ 	.word	0x00000000
        /*0c80*/ 	.word	0x000000d0
        /*0c84*/ 	.short	0x010a
        /*0c86*/ 	.byte	0xff
	.zero		1


	//   ....[182]....
        /*0c88*/ 	.word	0x00009d80
        /*0c8c*/ 	.word	0x0000004a
        /*0c90*/ 	.word	0x00000140
        /*0c94*/ 	.short	0x010a
        /*0c96*/ 	.byte	0xff
	.zero		1


	//   ....[183]....
        /*0c98*/ 	.word	0x00009dd0
        /*0c9c*/ 	.word	0x00000003
        /*0ca0*/ 	.word	0x000000d0
        /*0ca4*/ 	.short	0x010a
        /*0ca6*/ 	.byte	0xff
	.zero		1


	//   ....[184]....
        /*0ca8*/ 	.word	0x00009e20
        /*0cac*/ 	.word	0x00000053
        /*0cb0*/ 	.word	0x000000d0
        /*0cb4*/ 	.short	0x010a
        /*0cb6*/ 	.byte	0xff
	.zero		1


	//   ....[185]....
        /*0cb8*/ 	.word	0x00009e70
        /*0cbc*/ 	.word	0x00000058
        /*0cc0*/ 	.word	0x000000d0
        /*0cc4*/ 	.short	0x010a
        /*0cc6*/ 	.byte	0xff
	.zero		1


	//----- nvinfo : EIATTR_NUM_MBARRIERS
	.align		4
.L_47:
        /*0cc8*/ 	.byte	0x03, 0x38
        /*0cca*/ 	.short	0x0035


	//----- nvinfo : EIATTR_EXIT_INSTR_OFFSETS
	.align		4
        /*0ccc*/ 	.byte	0x04, 0x1c
        /*0cce*/ 	.short	(.L_49 - .L_48)


	//   ....[0]....
.L_48:
        /*0cd0*/ 	.word	0x00002e60


	//   ....[1]....
        /*0cd4*/ 	.word	0x00003360


	//   ....[2]....
        /*0cd8*/ 	.word	0x000033c0


	//   ....[3]....
        /*0cdc*/ 	.word	0x00004740


	//   ....[4]....
        /*0ce0*/ 	.word	0x00005930


	//   ....[5]....
        /*0ce4*/ 	.word	0x00005970


	//   ....[6]....
        /*0ce8*/ 	.word	0x00008d40


	//   ....[7]....
        /*0cec*/ 	.word	0x00008dc0


	//   ....[8]....
        /*0cf0*/ 	.word	0x00008df0


	//   ....[9]....
        /*0cf4*/ 	.word	0x00008e60


	//----- nvinfo : EIATTR_MAX_THREADS
	.align		4
.L_49:
        /*0cf8*/ 	.byte	0x04, 0x05
        /*0cfa*/ 	.short	(.L_51 - .L_50)
.L_50:
        /*0cfc*/ 	.word	0x00000100
        /*0d00*/ 	.word	0x00000001
        /*0d04*/ 	.word	0x00000001


	//----- nvinfo : EIATTR_CRS_STACK_SIZE
	.align		4
.L_51:
        /*0d08*/ 	.byte	0x04, 0x1e
        /*0d0a*/ 	.short	(.L_53 - .L_52)
.L_52:
        /*0d0c*/ 	.word	0x00000000


	//----- nvinfo : EIATTR_CBANK_PARAM_SIZE
	.align		4
.L_53:
        /*0d10*/ 	.byte	0x03, 0x19
        /*0d12*/ 	.short	0x0800


	//----- nvinfo : EIATTR_PARAM_CBANK
	.align		4
        /*0d14*/ 	.byte	0x04, 0x0a
        /*0d16*/ 	.short	(.L_55 - .L_54)
	.align		4
.L_54:
        /*0d18*/ 	.word	index@(.nv.constant0._ZN7cutlass13device_kernelINS_4gemm6kernel13GemmUniversalIN4cute5tupleIJiiiiEEENS1_10collective13CollectiveMmaINS1_35MainloopSm100TmaUmmaWarpSpecializedILi13ELi2ELi4ENS5_IJNS4_1CILi2EEENSA_ILi1EEESC_EEEEENS5_IJNSA_ILi128EEESF_NSA_ILi64EEEEEENS_10bfloat16_tENS5_IJlSC_lEEESI_SJ_NS4_8TiledMMAINS4_8MMA_AtomIJNS4_26SM100_MMA_F16BF16_2x1SM_SSISI_SI_fLi128ELi128ELNS4_4UMMA5MajorE0ELSO_0ELNSN_7ScaleInE0ELSP_0EEEEEENS4_6LayoutINS5_IJSC_SC_SC_EEENS5_IJNSA_ILi0EEESU_SU_EEEEENS5_IJNS4_10UnderscoreESX_SX_EEEEENS4_18SM100_TMA_2SM_LOADENS4_14ComposedLayoutINS4_7SwizzleILi3ELi4ELi3EEENS4_18smem_ptr_flag_bitsILi16EEENSS_INS5_IJNSA_ILi8EEESG_EEENS5_IJSG_SC_EEEEEEEvNS4_8identityES10_S1A_vS1B_EENS_8epilogue10collective18CollectiveEpilogueINS1D_23Sm100TmaWarpSpecializedILi4ELi2ELi16ELb1ELb0EEEJNS5_IJSG_SF_SG_EEENS5_IJNSS_ISG_SC_EENSS_INS5_IJNSA_ILi16EEESB_EEENS5_IJSC_SG_EEEEEEEESI_SJ_SI_SJ_NS1D_6fusion15FusionCallbacksIS1H_NS1P_17LinearCombinationISI_fSI_fLNS_15FloatRoundStyleE2EEES1I_S1O_JEEENS4_5SM1004TMEM4LOAD26SM100_TMEM_LOAD_32dp32b16xENS4_13SM90_TMA_LOADENS11_INS12_ILi1ELi4ELi3EEES15_NSS_INS5_IJS16_S1K_EEENS5_IJS1K_SC_EEEEEEENS4_39AutoVectorizingCopyWithAssumedAlignmentILi128EEENS4_14SM90_TMA_STOREES24_S26_S26_EEEvvEEEEvNT_6ParamsE)
        /*0d1c*/ 	.short	0x0380
        /*0d1e*/ 	.short	0x0800


	//----- nvinfo : EIATTR_SW_WAR
	.align		4
.L_55:
        /*0d20*/ 	.byte	0x04, 0x36
        /*0d22*/ 	.short	(.L_57 - .L_56)
.L_56:
        /*0d24*/ 	.word	0x00000008
.L_57:


//--------------------- .nv.callgraph             --------------------------
	.section	.nv.callgraph,"",@"SHT_CUDA_CALLGRAPH"
	.align	4
	.sectionentsize	8
	.align		4
        /*0000*/ 	.word	0x00000000
	.align		4
        /*0004*/ 	.word	0xffffffff
	.align		4
        /*0008*/ 	.word	index@(_ZN7cutlass13device_kernelINS_4gemm6kernel13GemmUniversalIN4cute5tupleIJiiiiEEENS1_10collective13CollectiveMmaINS1_35MainloopSm100TmaUmmaWarpSpecializedILi13ELi2ELi4ENS5_IJNS4_1CILi2EEENSA_ILi1EEESC_EEEEENS5_IJNSA_ILi128EEESF_NSA_ILi64EEEEEENS_10bfloat16_tENS5_IJlSC_lEEESI_SJ_NS4_8TiledMMAINS4_8MMA_AtomIJNS4_26SM100_MMA_F16BF16_2x1SM_SSISI_SI_fLi128ELi128ELNS4_4UMMA5MajorE0ELSO_0ELNSN_7ScaleInE0ELSP_0EEEEEENS4_6LayoutINS5_IJSC_SC_SC_EEENS5_IJNSA_ILi0EEESU_SU_EEEEENS5_IJNS4_10UnderscoreESX_SX_EEEEENS4_18SM100_TMA_2SM_LOADENS4_14ComposedLayoutINS4_7SwizzleILi3ELi4ELi3EEENS4_18smem_ptr_flag_bitsILi16EEENSS_INS5_IJNSA_ILi8EEESG_EEENS5_IJSG_SC_EEEEEEEvNS4_8identityES10_S1A_vS1B_EENS_8epilogue10collective18CollectiveEpilogueINS1D_23Sm100TmaWarpSpecializedILi4ELi2ELi16ELb1ELb0EEEJNS5_IJSG_SF_SG_EEENS5_IJNSS_ISG_SC_EENSS_INS5_IJNSA_ILi16EEESB_EEENS5_IJSC_SG_EEEEEEEESI_SJ_SI_SJ_NS1D_6fusion15FusionCallbacksIS1H_NS1P_17LinearCombinationISI_fSI_fLNS_15FloatRoundStyleE2EEES1I_S1O_JEEENS4_5SM1004TMEM4LOAD26SM100_TMEM_LOAD_32dp32b16xENS4_13SM90_TMA_LOADENS11_INS12_ILi1ELi4ELi3EEES15_NSS_INS5_IJS16_S1K_EEENS5_IJS1K_SC_EEEEEEENS4_39AutoVectorizingCopyWithAssumedAlignmentILi128EEENS4_14SM90_TMA_STOREES24_S26_S26_EEEvvEEEEvNT_6ParamsE)
	.align		4
        /*000c*/ 	.word	index@(__assertfail)
	.align		4
        /*0010*/ 	.word	0x00000000
	.align		4
        /*0014*/ 	.word	0xfffffffe
	.align		4
        /*0018*/ 	.word	0x00000000
	.align		4
        /*001c*/ 	.word	0xfffffffd
	.align		4
        /*0020*/ 	.word	0x00000000
	.align		4
        /*0024*/ 	.word	0xfffffffc


//--------------------- .nv.constant4             --------------------------
	.section	.nv.constant4,"a",@progbits
	.align	8
	.align		8
.nv.constant4:
        /*0000*/ 	.dword	__assertfail
	.align		8
        /*0008*/ 	.dword	__unnamed_1
	.align		8
        /*0010*/ 	.dword	__unnamed_2
	.align		8
        /*0018*/ 	.dword	_ZN39_INTERNAL_c7ac6fb0_4_k_cu_78b154f4_82324cuda3std3__45__cpo5beginE
	.align		8
        /*0020*/ 	.dword	_ZN39_INTERNAL_c7ac6fb0_4_k_cu_78b154f4_82324cuda3std3__45__cpo3endE
	.align		8
        /*0028*/ 	.dword	_ZN39_INTERNAL_c7ac6fb0_4_k_cu_78b154f4_82324cuda3std3__45__cpo6cbeginE
	.align		8
        /*0030*/ 	.dword	_ZN39_INTERNAL_c7ac6fb0_4_k_cu_78b154f4_82324cuda3std3__45__cpo4cendE
	.align		8
        /*0038*/ 	.dword	_ZN39_INTERNAL_c7ac6fb0_4_k_cu_78b154f4_82324cuda3std3__441_GLOBAL__N__c7ac6fb0_4_k_cu_78b154f4_82326ignoreE
	.align		8
        /*0040*/ 	.dword	_ZN39_INTERNAL_c7ac6fb0_4_k_cu_78b154f4_82324cuda3std3__419piecewise_constructE
	.align		8
        /*0048*/ 	.dword	_ZN39_INTERNAL_c7ac6fb0_4_k_cu_78b154f4_82324cuda3std3__48in_placeE
	.align		8
        /*0050*/ 	.dword	_ZN39_INTERNAL_c7ac6fb0_4_k_cu_78b154f4_82324cuda3std6ranges3__45__cpo4swapE
	.align		8
        /*0058*/ 	.dword	_ZN39_INTERNAL_c7ac6fb0_4_k_cu_78b154f4_82324cuda3std6ranges3__45__cpo9iter_moveE
	.align		8
        /*0060*/ 	.dword	_ZN39_INTERNAL_c7ac6fb0_4_k_cu_78b154f4_82324cute7productE
	.align		8
        /*0068*/ 	.dword	_ZN39_INTERNAL_c7ac6fb0_4_k_cu_78b154f4_82324cute1_E
	.align		8
        /*0070*/ 	.dword	$str$25
	.align		8
        /*0078*/ 	.dword	$str$26
	.align		8
        /*0080*/ 	.dword	$str$27
	.align		8
        /*0088*/ 	.dword	$str$28


//--------------------- .text._ZN7cutlass13device_kernelINS_4gemm6kernel13GemmUniversalIN4cute5tupleIJiiiiEEENS1_10collective13CollectiveMmaINS1_35MainloopSm100TmaUmmaWarpSpecializedILi13ELi2ELi4ENS5_IJNS4_1CILi2EEENSA_ILi1EEESC_EEEEENS5_IJNSA_ILi128EEESF_NSA_ILi64EEEEEENS_10bfloat16_tENS5_IJlSC_lEEESI_SJ_NS4_8TiledMMAINS4_8MMA_AtomIJNS4_26SM100_MMA_F16BF16_2x1SM_SSISI_SI_fLi128ELi128ELNS4_4UMMA5MajorE0ELSO_0ELNSN_7ScaleInE0ELSP_0EEEEEENS4_6LayoutINS5_IJSC_SC_SC_EEENS5_IJNSA_ILi0EEESU_SU_EEEEENS5_IJNS4_10UnderscoreESX_SX_EEEEENS4_18SM100_TMA_2SM_LOADENS4_14ComposedLayoutINS4_7SwizzleILi3ELi4ELi3EEENS4_18smem_ptr_flag_bitsILi16EEENSS_INS5_IJNSA_ILi8EEESG_EEENS5_IJSG_SC_EEEEEEEvNS4_8identityES10_S1A_vS1B_EENS_8epilogue10collective18CollectiveEpilogueINS1D_23Sm100TmaWarpSpecializedILi4ELi2ELi16ELb1ELb0EEEJNS5_IJSG_SF_SG_EEENS5_IJNSS_ISG_SC_EENSS_INS5_IJNSA_ILi16EEESB_EEENS5_IJSC_SG_EEEEEEEESI_SJ_SI_SJ_NS1D_6fusion15FusionCallbacksIS1H_NS1P_17LinearCombinationISI_fSI_fLNS_15FloatRoundStyleE2EEES1I_S1O_JEEENS4_5SM1004TMEM4LOAD26SM100_TMEM_LOAD_32dp32b16xENS4_13SM90_TMA_LOADENS11_INS12_ILi1ELi4ELi3EEES15_NSS_INS5_IJS16_S1K_EEENS5_IJS1K_SC_EEEEEEENS4_39AutoVectorizingCopyWithAssumedAlignmentILi128EEENS4_14SM90_TMA_STOREES24_S26_S26_EEEvvEEEEvNT_6ParamsE --------------------------
	.section	.text._ZN7cutlass13device_kernelINS_4gemm6kernel13GemmUniversalIN4cute5tupleIJiiiiEEENS1_10collective13CollectiveMmaINS1_35MainloopSm100TmaUmmaWarpSpecializedILi13ELi2ELi4ENS5_IJNS4_1CILi2EEENSA_ILi1EEESC_EEEEENS5_IJNSA_ILi128EEESF_NSA_ILi64EEEEEENS_10bfloat16_tENS5_IJlSC_lEEESI_SJ_NS4_8TiledMMAINS4_8MMA_AtomIJNS4_26SM100_MMA_F16BF16_2x1SM_SSISI_SI_fLi128ELi128ELNS4_4UMMA5MajorE0ELSO_0ELNSN_7ScaleInE0ELSP_0EEEEEENS4_6LayoutINS5_IJSC_SC_SC_EEENS5_IJNSA_ILi0EEESU_SU_EEEEENS5_IJNS4_10UnderscoreESX_SX_EEEEENS4_18SM100_TMA_2SM_LOADENS4_14ComposedLayoutINS4_7SwizzleILi3ELi4ELi3EEENS4_18smem_ptr_flag_bitsILi16EEENSS_INS5_IJNSA_ILi8EEESG_EEENS5_IJSG_SC_EEEEEEEvNS4_8identityES10_S1A_vS1B_EENS_8epilogue10collective18CollectiveEpilogueINS1D_23Sm100TmaWarpSpecializedILi4ELi2ELi16ELb1ELb0EEEJNS5_IJSG_SF_SG_EEENS5_IJNSS_ISG_SC_EENSS_INS5_IJNSA_ILi16EEESB_EEENS5_IJSC_SG_EEEEEEEESI_SJ_SI_SJ_NS1D_6fusion15FusionCallbacksIS1H_NS1P_17LinearCombinationISI_fSI_fLNS_15FloatRoundStyleE2EEES1I_S1O_JEEENS4_5SM1004TMEM4LOAD26SM100_TMEM_LOAD_32dp32b16xENS4_13SM90_TMA_LOADENS11_INS12_ILi1ELi4ELi3EEES15_NSS_INS5_IJS16_S1K_EEENS5_IJS1K_SC_EEEEEEENS4_39AutoVectorizingCopyWithAssumedAlignmentILi128EEENS4_14SM90_TMA_STOREES24_S26_S26_EEEvvEEEEvNT_6ParamsE,"ax",@progbits
	.align	128
.text._ZN7cutlass13device_kernelINS_4gemm6kernel13GemmUniversalIN4cute5tupleIJiiiiEEENS1_10collective13CollectiveMmaINS1_35MainloopSm100TmaUmmaWarpSpecializedILi13ELi2ELi4ENS5_IJNS4_1CILi2EEENSA_ILi1EEESC_EEEEENS5_IJNSA_ILi128EEESF_NSA_ILi64EEEEEENS_10bfloat16_tENS5_IJlSC_lEEESI_SJ_NS4_8TiledMMAINS4_8MMA_AtomIJNS4_26SM100_MMA_F16BF16_2x1SM_SSISI_SI_fLi128ELi128ELNS4_4UMMA5MajorE0ELSO_0ELNSN_7ScaleInE0ELSP_0EEEEEENS4_6LayoutINS5_IJSC_SC_SC_EEENS5_IJNSA_ILi0EEESU_SU_EEEEENS5_IJNS4_10UnderscoreESX_SX_EEEEENS4_18SM100_TMA_2SM_LOADENS4_14ComposedLayoutINS4_7SwizzleILi3ELi4ELi3EEENS4_18smem_ptr_flag_bitsILi16EEENSS_INS5_IJNSA_ILi8EEESG_EEENS5_IJSG_SC_EEEEEEEvNS4_8identityES10_S1A_vS1B_EENS_8epilogue10collective18CollectiveEpilogueINS1D_23Sm100TmaWarpSpecializedILi4ELi2ELi16ELb1ELb0EEEJNS5_IJSG_SF_SG_EEENS5_IJNSS_ISG_SC_EENSS_INS5_IJNSA_ILi16EEESB_EEENS5_IJSC_SG_EEEEEEEESI_SJ_SI_SJ_NS1D_6fusion15FusionCallbacksIS1H_NS1P_17LinearCombinationISI_fSI_fLNS_15FloatRoundStyleE2EEES1I_S1O_JEEENS4_5SM1004TMEM4LOAD26SM100_TMEM_LOAD_32dp32b16xENS4_13SM90_TMA_LOADENS11_INS12_ILi1ELi4ELi3EEES15_NSS_INS5_IJS16_S1K_EEENS5_IJS1K_SC_EEEEEEENS4_39AutoVectorizingCopyWithAssumedAlignmentILi128EEENS4_14SM90_TMA_STOREES24_S26_S26_EEEvvEEEEvNT_6ParamsE:
        .type           _ZN7cutlass13device_kernelINS_4gemm6kernel13GemmUniversalIN4cute5tupleIJiiiiEEENS1_10collective13CollectiveMmaINS1_35MainloopSm100TmaUmmaWarpSpecializedILi13ELi2ELi4ENS5_IJNS4_1CILi2EEENSA_ILi1EEESC_EEEEENS5_IJNSA_ILi128EEESF_NSA_ILi64EEEEEENS_10bfloat16_tENS5_IJlSC_lEEESI_SJ_NS4_8TiledMMAINS4_8MMA_AtomIJNS4_26SM100_MMA_F16BF16_2x1SM_SSISI_SI_fLi128ELi128ELNS4_4UMMA5MajorE0ELSO_0ELNSN_7ScaleInE0ELSP_0EEEEEENS4_6LayoutINS5_IJSC_SC_SC_EEENS5_IJNSA_ILi0EEESU_SU_EEEEENS5_IJNS4_10UnderscoreESX_SX_EEEEENS4_18SM100_TMA_2SM_LOADENS4_14ComposedLayoutINS4_7SwizzleILi3ELi4ELi3EEENS4_18smem_ptr_flag_bitsILi16EEENSS_INS5_IJNSA_ILi8EEESG_EEENS5_IJSG_SC_EEEEEEEvNS4_8identityES10_S1A_vS1B_EENS_8epilogue10collective18CollectiveEpilogueINS1D_23Sm100TmaWarpSpecializedILi4ELi2ELi16ELb1ELb0EEEJNS5_IJSG_SF_SG_EEENS5_IJNSS_ISG_SC_EENSS_INS5_IJNSA_ILi16EEESB_EEENS5_IJSC_SG_EEEEEEEESI_SJ_SI_SJ_NS1D_6fusion15FusionCallbacksIS1H_NS1P_17LinearCombinationISI_fSI_fLNS_15FloatRoundStyleE2EEES1I_S1O_JEEENS4_5SM1004TMEM4LOAD26SM100_TMEM_LOAD_32dp32b16xENS4_13SM90_TMA_LOADENS11_INS12_ILi1ELi4ELi3EEES15_NSS_INS5_IJS16_S1K_EEENS5_IJS1K_SC_EEEEEEENS4_39AutoVectorizingCopyWithAssumedAlignmentILi128EEENS4_14SM90_TMA_STOREES24_S26_S26_EEEvvEEEEvNT_6ParamsE,@function
        .size           _ZN7cutlass13device_kernelINS_4gemm6kernel13GemmUniversalIN4cute5tupleIJiiiiEEENS1_10collective13CollectiveMmaINS1_35MainloopSm100TmaUmmaWarpSpecializedILi13ELi2ELi4ENS5_IJNS4_1CILi2EEENSA_ILi1EEESC_EEEEENS5_IJNSA_ILi128EEESF_NSA_ILi64EEEEEENS_10bfloat16_tENS5_IJlSC_lEEESI_SJ_NS4_8TiledMMAINS4_8MMA_AtomIJNS4_26SM100_MMA_F16BF16_2x1SM_SSISI_SI_fLi128ELi128ELNS4_4UMMA5MajorE0ELSO_0ELNSN_7ScaleInE0ELSP_0EEEEEENS4_6LayoutINS5_IJSC_SC_SC_EEENS5_IJNSA_ILi0EEESU_SU_EEEEENS5_IJNS4_10UnderscoreESX_SX_EEEEENS4_18SM100_TMA_2SM_LOADENS4_14ComposedLayoutINS4_7SwizzleILi3ELi4ELi3EEENS4_18smem_ptr_flag_bitsILi16EEENSS_INS5_IJNSA_ILi8EEESG_EEENS5_IJSG_SC_EEEEEEEvNS4_8identityES10_S1A_vS1B_EENS_8epilogue10collective18CollectiveEpilogueINS1D_23Sm100TmaWarpSpecializedILi4ELi2ELi16ELb1ELb0EEEJNS5_IJSG_SF_SG_EEENS5_IJNSS_ISG_SC_EENSS_INS5_IJNSA_ILi16EEESB_EEENS5_IJSC_SG_EEEEEEEESI_SJ_SI_SJ_NS1D_6fusion15FusionCallbacksIS1H_NS1P_17LinearCombinationISI_fSI_fLNS_15FloatRoundStyleE2EEES1I_S1O_JEEENS4_5SM1004TMEM4LOAD26SM100_TMEM_LOAD_32dp32b16xENS4_13SM90_TMA_LOADENS11_INS12_ILi1ELi4ELi3EEES15_NSS_INS5_IJS16_S1K_EEENS5_IJS1K_SC_EEEEEEENS4_39AutoVectorizingCopyWithAssumedAlignmentILi128EEENS4_14SM90_TMA_STOREES24_S26_S26_EEEvvEEEEvNT_6ParamsE,(.L_x_225 - _ZN7cutlass13device_kernelINS_4gemm6kernel13GemmUniversalIN4cute5tupleIJiiiiEEENS1_10collective13CollectiveMmaINS1_35MainloopSm100TmaUmmaWarpSpecializedILi13ELi2ELi4ENS5_IJNS4_1CILi2EEENSA_ILi1EEESC_EEEEENS5_IJNSA_ILi128EEESF_NSA_ILi64EEEEEENS_10bfloat16_tENS5_IJlSC_lEEESI_SJ_NS4_8TiledMMAINS4_8MMA_AtomIJNS4_26SM100_MMA_F16BF16_2x1SM_SSISI_SI_fLi128ELi128ELNS4_4UMMA5MajorE0ELSO_0ELNSN_7ScaleInE0ELSP_0EEEEEENS4_6LayoutINS5_IJSC_SC_SC_EEENS5_IJNSA_ILi0EEESU_SU_EEEEENS5_IJNS4_10UnderscoreESX_SX_EEEEENS4_18SM100_TMA_2SM_LOADENS4_14ComposedLayoutINS4_7SwizzleILi3ELi4ELi3EEENS4_18smem_ptr_flag_bitsILi16EEENSS_INS5_IJNSA_ILi8EEESG_EEENS5_IJSG_SC_EEEEEEEvNS4_8identityES10_S1A_vS1B_EENS_8epilogue10collective18CollectiveEpilogueINS1D_23Sm100TmaWarpSpecializedILi4ELi2ELi16ELb1ELb0EEEJNS5_IJSG_SF_SG_EEENS5_IJNSS_ISG_SC_EENSS_INS5_IJNSA_ILi16EEESB_EEENS5_IJSC_SG_EEEEEEEESI_SJ_SI_SJ_NS1D_6fusion15FusionCallbacksIS1H_NS1P_17LinearCombinationISI_fSI_fLNS_15FloatRoundStyleE2EEES1I_S1O_JEEENS4_5SM1004TMEM4LOAD26SM100_TMEM_LOAD_32dp32b16xENS4_13SM90_TMA_LOADENS11_INS12_ILi1ELi4ELi3EEES15_NSS_INS5_IJS16_S1K_EEENS5_IJS1K_SC_EEEEEEENS4_39AutoVectorizingCopyWithAssumedAlignmentILi128EEENS4_14SM90_TMA_STOREES24_S26_S26_EEEvvEEEEvNT_6ParamsE)
        .other          _ZN7cutlass13device_kernelINS_4gemm6kernel13GemmUniversalIN4cute5tupleIJiiiiEEENS1_10collective13CollectiveMmaINS1_35MainloopSm100TmaUmmaWarpSpecializedILi13ELi2ELi4ENS5_IJNS4_1CILi2EEENSA_ILi1EEESC_EEEEENS5_IJNSA_ILi128EEESF_NSA_ILi64EEEEEENS_10bfloat16_tENS5_IJlSC_lEEESI_SJ_NS4_8TiledMMAINS4_8MMA_AtomIJNS4_26SM100_MMA_F16BF16_2x1SM_SSISI_SI_fLi128ELi128ELNS4_4UMMA5MajorE0ELSO_0ELNSN_7ScaleInE0ELSP_0EEEEEENS4_6LayoutINS5_IJSC_SC_SC_EEENS5_IJNSA_ILi0EEESU_SU_EEEEENS5_IJNS4_10UnderscoreESX_SX_EEEEENS4_18SM100_TMA_2SM_LOADENS4_14ComposedLayoutINS4_7SwizzleILi3ELi4ELi3EEENS4_18smem_ptr_flag_bitsILi16EEENSS_INS5_IJNSA_ILi8EEESG_EEENS5_IJSG_SC_EEEEEEEvNS4_8identityES10_S1A_vS1B_EENS_8epilogue10collective18CollectiveEpilogueINS1D_23Sm100TmaWarpSpecializedILi4ELi2ELi16ELb1ELb0EEEJNS5_IJSG_SF_SG_EEENS5_IJNSS_ISG_SC_EENSS_INS5_IJNSA_ILi16EEESB_EEENS5_IJSC_SG_EEEEEEEESI_SJ_SI_SJ_NS1D_6fusion15FusionCallbacksIS1H_NS1P_17LinearCombinationISI_fSI_fLNS_15FloatRoundStyleE2EEES1I_S1O_JEEENS4_5SM1004TMEM4LOAD26SM100_TMEM_LOAD_32dp32b16xENS4_13SM90_TMA_LOADENS11_INS12_ILi1ELi4ELi3EEES15_NSS_INS5_IJS16_S1K_EEENS5_IJS1K_SC_EEEEEEENS4_39AutoVectorizingCopyWithAssumedAlignmentILi128EEENS4_14SM90_TMA_STOREES24_S26_S26_EEEvvEEEEvNT_6ParamsE,@"STO_CUDA_ENTRY STV_DEFAULT"
_ZN7cutlass13device_kernelINS_4gemm6kernel13GemmUniversalIN4cute5tupleIJiiiiEEENS1_10collective13CollectiveMmaINS1_35MainloopSm100TmaUmmaWarpSpecializedILi13ELi2ELi4ENS5_IJNS4_1CILi2EEENSA_ILi1EEESC_EEEEENS5_IJNSA_ILi128EEESF_NSA_ILi64EEEEEENS_10bfloat16_tENS5_IJlSC_lEEESI_SJ_NS4_8TiledMMAINS4_8MMA_AtomIJNS4_26SM100_MMA_F16BF16_2x1SM_SSISI_SI_fLi128ELi128ELNS4_4UMMA5MajorE0ELSO_0ELNSN_7ScaleInE0ELSP_0EEEEEENS4_6LayoutINS5_IJSC_SC_SC_EEENS5_IJNSA_ILi0EEESU_SU_EEEEENS5_IJNS4_10UnderscoreESX_SX_EEEEENS4_18SM100_TMA_2SM_LOADENS4_14ComposedLayoutINS4_7SwizzleILi3ELi4ELi3EEENS4_18smem_ptr_flag_bitsILi16EEENSS_INS5_IJNSA_ILi8EEESG_EEENS5_IJSG_SC_EEEEEEEvNS4_8identityES10_S1A_vS1B_EENS_8epilogue10collective18CollectiveEpilogueINS1D_23Sm100TmaWarpSpecializedILi4ELi2ELi16ELb1ELb0EEEJNS5_IJSG_SF_SG_EEENS5_IJNSS_ISG_SC_EENSS_INS5_IJNSA_ILi16EEESB_EEENS5_IJSC_SG_EEEEEEEESI_SJ_SI_SJ_NS1D_6fusion15FusionCallbacksIS1H_NS1P_17LinearCombinationISI_fSI_fLNS_15FloatRoundStyleE2EEES1I_S1O_JEEENS4_5SM1004TMEM4LOAD26SM100_TMEM_LOAD_32dp32b16xENS4_13SM90_TMA_LOADENS11_INS12_ILi1ELi4ELi3EEES15_NSS_INS5_IJS16_S1K_EEENS5_IJS1K_SC_EEEEEEENS4_39AutoVectorizingCopyWithAssumedAlignmentILi128EEENS4_14SM90_TMA_STOREES24_S26_S26_EEEvvEEEEvNT_6ParamsE:
[----:B------:R-:W1:Y:S01]  /*0000*/  LDC R1, c[0x0][0x37c] ;  /* 0x0000df00ff017b82 */ /* 0x000e620000000800 */
[----:B------:R-:W2:Y:S01]  /*0010*/  S2R R72, SR_TID.X ;  /* 0x0000000000487919 */ /* 0x000ea20000002100 */
[----:B------:R-:W3:Y:S06]  /*0020*/  LDCU.64 UR6, c[0x0][0x890] ;  /* 0x00011200ff0677ac */ /* 0x000eec0008000a00 */
[----:B------:R-:W4:Y:S01]  /*0030*/  S2UR UR37, SR_CgaCtaId ;  /* 0x00000000002579c3 */ /* 0x000f220000008800 */
[----:B------:R-:W-:Y:S02]  /*0040*/  PRMT R59, RZ, 0x7610, R59 ;  /* 0x00007610ff3b7816 */ /* 0x000fe4000000003b */
[----:B------:R-:W-:Y:S01]  /*0050*/  ELECT P1, URZ, PT ;  /* 0x0000000000ff782f */ /* 0x000fe20003820000 */
[----:B------:R-:W1:Y:S01]  /*0060*/  LDCU.64 UR46, c[0x0][0x358] ;  /* 0x00006b00ff2e77ac */ /* 0x000e620008000a00 */
[----:B---3--:R-:W-:-:S04]  /*0070*/  UISETP.NE.U32.AND UP0, UPT, UR6, URZ, UPT ;  /* 0x000000ff0600728c */ /* 0x008fc8000bf05070 */
[----:B------:R-:W-:Y:S02]  /*0080*/  UISETP.NE.AND.EX UP0, UPT, UR7, URZ, UPT, UP0 ;  /* 0x000000ff0700728c */ /* 0x000fe4000bf05300 */
[----:B----4-:R-:W-:Y:S02]  /*0090*/  ULOP3.LUT UR5, UR37, 0x1, URZ, 0xc0, !UPT ;  /* 0x0000000125057892 */ /* 0x010fe4000f8ec0ff */
[----:B------:R-:W-:Y:S01]  /*00a0*/  ULOP3.LUT UR4, UR37, 0x1, URZ, 0x3c, !UPT ;  /* 0x0000000125047892 */ /* 0x000fe2000f8e3cff */
[----:B--2---:R-:W-:-:S05]  /*00b0*/  SHF.R.U32.HI R66, RZ, 0x5, R72 ;  /* 0x00000005ff427819 */ /* 0x004fca0000011648 */
[----:B------:R-:W2:Y:S02]  /*00c0*/  SHFL.IDX PT, R0, R66, RZ, 0x1f ;  /* 0x00001fff42007589 */ /* 0x000ea400000e0000 */
[----:B--2---:R-:W-:Y:S01]  /*00d0*/  R2UR UR10, R0 ;  /* 0x00000000000a72ca */ /* 0x004fe200000e0000 */
[----:B-1----:R-:W-:-:S14]  /*00e0*/  BRA.U UP0, `(.L_x_0) ;  /* 0x00000001002c7547 */ /* 0x002fdc000b800000 */
[----:B------:R-:W1:Y:S02]  /*00f0*/  LDCU.64 UR8, c[0x0][0x888] ;  /* 0x00011100ff0877ac */ /* 0x000e640008000a00 */
[----:B-1----:R-:W-:-:S04]  /*0100*/  UISETP.NE.U32.AND UP0, UPT, UR8, URZ, UPT ;  /* 0x000000ff0800728c */ /* 0x002fc8000bf05070 */
[----:B------:R-:W-:-:S09]  /*0110*/  UISETP.NE.AND.EX UP0, UPT, UR9, URZ, UPT, UP0 ;  /* 0x000000ff0900728c */ /* 0x000fd2000bf05300 */
[----:B------:R-:W-:Y:S05]  /*0120*/  BRA.U !UP0, `(.L_x_1) ;  /* 0x0000000108107547 */ /* 0x000fea000b800000 */
[----:B------:R-:W1:Y:S02]  /*0130*/  LDC.64 R2, c[0x0][0x888] ;  /* 0x00022200ff027b82 */ /* 0x000e640000000a00 */
[----:B-1----:R1:W5:Y:S01]  /*0140*/  LDG.E R35, desc[UR46][R2.64] ;  /* 0x0000002e02237981 */ /* 0x002362000c1e1900 */
[----:B------:R-:W-:Y:S01]  /*0150*/  HFMA2 R59, -RZ, RZ, 0, 5.9604644775390625e-08 ;  /* 0x00000001ff3b7431 */ /* 0x000fe200000001ff */
[----:B------:R-:W-:Y:S05]  /*0160*/  BRA `(.L_x_0) ;  /* 0x00000000000c7947 */ /* 0x000fea0003800000 */
.L_x_1:
[----:B------:R-:W1:Y:S01]  /*0170*/  LDCU UR8, c[0x0][0x880] ;  /* 0x00011000ff0877ac */ /* 0x000e620008000800 */
[----:B------:R-:W-:Y:S01]  /*0180*/  HFMA2 R59, -RZ, RZ, 0, 5.9604644775390625e-08 ;  /* 0x00000001ff3b7431 */ /* 0x000fe200000001ff */
[----:B-1----:R-:W-:-:S07]  /*0190*/  MOV R35, UR8 ;  /* 0x0000000800237c02 */ /* 0x002fce0008000f00 */
.L_x_0:
[----:B------:R-:W2:Y:S02]  /*01a0*/  LDCU.64 UR8, c[0x0][0x8b0] ;  /* 0x00011600ff0877ac */ /* 0x000ea40008000a00 */
[----:B--2---:R-:W-:-:S04]  /*01b0*/  UISETP.NE.U32.AND UP0, UPT, UR8, URZ, UPT ;  /* 0x000000ff0800728c */ /* 0x004fc8000bf05070 */
[----:B------:R-:W-:-:S09]  /*01c0*/  UISETP.NE.AND.EX UP0, UPT, UR9, URZ, UPT, UP0 ;  /* 0x000000ff0900728c */ /* 0x000fd2000bf05300 */
[----:B------:R-:W-:Y:S05]  /*01d0*/  BRA.U UP0, `(.L_x_2) ;  /* 0x0000000100247547 */ /* 0x000fea000b800000 */
[----:B------:R-:W2:Y:S02]  /*01e0*/  LDCU.64 UR8, c[0x0][0x8a8] ;  /* 0x00011500ff0877ac */ /* 0x000ea40008000a00 */
[----:B--2---:R-:W-:-:S04]  /*01f0*/  UISETP.NE.U32.AND UP0, UPT, UR8, URZ, UPT ;  /* 0x000000ff0800728c */ /* 0x004fc8000bf05070 */
[----:B------:R-:W-:-:S09]  /*0200*/  UISETP.NE.AND.EX UP0, UPT, UR9, URZ, UPT, UP0 ;  /* 0x000000ff0900728c */ /* 0x000fd2000bf05300 */
[----:B------:R-:W-:Y:S05]  /*0210*/  BRA.U !UP0, `(.L_x_3) ;  /* 0x00000001080c7547 */ /* 0x000fea000b800000 */
[----:B------:R-:W2:Y:S02]  /*0220*/  LDC.64 R32, c[0x0][0x8a8] ;  /* 0x00022a00ff207b82 */ /* 0x000ea40000000a00 */
[----:B--2---:R2:W5:Y:S01]  /*0230*/  LDG.E R32, desc[UR46][R32.64] ;  /* 0x0000002e20207981 */ /* 0x004562000c1e1900 */
[----:B------:R-:W-:Y:S05]  /*0240*/  BRA `(.L_x_2) ;  /* 0x0000000000087947 */ /* 0x000fea0003800000 */
.L_x_3:
[----:B------:R-:W2:Y:S02]  /*0250*/  LDCU UR8, c[0x0][0x8a0] ;  /* 0x00011400ff0877ac */ /* 0x000ea40008000800 */
[----:B--2---:R-:W-:Y:S02]  /*0260*/  MOV R32, UR8 ;  /* 0x0000000800207c02 */ /* 0x004fe40008000f00 */
.L_x_2:
[----:B------:R-:W-:Y:S01]  /*0270*/  IMAD.U32 R0, RZ, RZ, UR10 ;  /* 0x0000000aff007e24 */ /* 0x000fe2000f8e00ff */
[----:B------:R-:W-:Y:S04]  /*0280*/  BSSY.RECONVERGENT B0, `(.L_x_4) ;  /* 0x000000c000007945 */ /* 0x000fe80003800200 */
[C---:B------:R-:W-:Y:S02]  /*0290*/  ISETP.NE.OR P2, PT, R0.reuse, 0x1, !P1 ;  /* 0x000000010000780c */ /* 0x040fe40004f45670 */
[----:B------:R-:W-:-:S11]  /*02a0*/  ISETP.NE.OR P0, PT, R0, 0x3, !P1 ;  /* 0x000000030000780c */ /* 0x000fd60004f05670 */
[----:B------:R-:W-:Y:S05]  /*02b0*/  @P2 BRA `(.L_x_5) ;  /* 0x0000000000202947 */ /* 0x000fea0003800000 */
[----:B------:R-:W3:Y:S02]  /*02c0*/  LDCU.64 UR8, c[0x0][0x348] ;  /* 0x00006900ff0877ac */ /* 0x000ee40008000a00 */
[----:B---3--:R-:W-:Y:S02]  /*02d0*/  UIADD3 UR12, UP1, UPT, UR8, 0x80, URZ ;  /* 0x00000080080c7890 */ /* 0x008fe4000ff3e0ff */
[----:B------:R-:W-:Y:S02]  /*02e0*/  UIADD3 UR8, UP0, UPT, UR8, 0x180, URZ ;  /* 0x0000018008087890 */ /* 0x000fe4000ff1e0ff */
[----:B------:R-:W-:Y:S02]  /*02f0*/  UIADD3.X UR13, UPT, UPT, URZ, UR9, URZ, UP1, !UPT ;  /* 0x00000009ff0d7290 */ /* 0x000fe40008ffe4ff */
[----:B------:R-:W-:-:S07]  /*0300*/  UIADD3.X UR9, UPT, UPT, URZ, UR9, URZ, UP0, !UPT ;  /* 0x00000009ff097290 */ /* 0x000fce00087fe4ff */
[----:B------:R3:W-:Y:S02]  /*0310*/  UTMACCTL.PF [UR12] ;  /* 0x000000000c0079b9 */ /* 0x0007e40008040000 */
[----:B------:R3:W-:Y:S02]  /*0320*/  UTMACCTL.PF [UR8] ;  /* 0x00000000080079b9 */ /* 0x0007e40008040000 */
[----:B---3--:R-:W-:Y:S01]  /*0330*/  NOP ;  /* 0x0000000000007918 */ /* 0x008fe20000000000 */
.L_x_5:
[----:B------:R-:W-:Y:S05]  /*0340*/  BSYNC.RECONVERGENT B0 ;  /* 0x0000000000007941 */ /* 0x000fea0003800200 */
.L_x_4:
[----:B------:R-:W-:Y:S04]  /*0350*/  BSSY.RECONVERGENT B0, `(.L_x_6) ;  /* 0x000000a000007945 */ /* 0x000fe80003800200 */
        /* <DEDUP_REMOVED lines=9> */
.L_x_7:
[----:B------:R-:W-:Y:S05]  /*03f0*/  BSYNC.RECONVERGENT B0 ;  /* 0x0000000000007941 */ /* 0x000fea0003800200 */
.L_x_6:
[----:B------:R-:W3:Y:S01]  /*0400*/  LDCU.64 UR8, c[0x0][0x888] ;  /* 0x00011100ff0877ac */ /* 0x000ee20008000a00 */
[----:B------:R-:W-:Y:S02]  /*0410*/  UISETP.EQ.U32.AND UP1, UPT, UR6, URZ, UPT ;  /* 0x000000ff0600728c */ /* 0x000fe4000bf22070 */
[----:B------:R-:W-:Y:S02]  /*0420*/  UPLOP3.LUT UP5, UPT, UPT, UPT, UPT, 0x80, 0x8 ;  /* 0x000000000008789c */ /* 0x000fe40003faf070 */
[----:B---3--:R-:W-:-:S04]  /*0430*/  UISETP.NE.U32.AND UP0, UPT, UR8, URZ, UPT ;  /* 0x000000ff0800728c */ /* 0x008fc8000bf05070 */
[----:B------:R-:W-:-:S04]  /*0440*/  UISETP.NE.AND.EX UP0, UPT, UR9, URZ, UPT, UP0 ;  /* 0x000000ff0900728c */ /* 0x000fc8000bf05300 */
[----:B------:R-:W-:-:S04]  /*0450*/  UISETP.EQ.OR.EX UP2, UPT, UR7, URZ, !UP0, UP1 ;  /* 0x000000ff0700728c */ /* 0x000fc8000c742710 */
[----:B------:R-:W-:-:S05]  /*0460*/  UP2UR UR50, UPR, URZ, 0x4 ;  /* 0x00000004ff327883 */ /* 0x000fca0008000000 */
[----:B------:R-:W-:Y:S07]  /*0470*/  BRA.U !UP2, `(.L_x_8) ;  /* 0x000000010a207547 */ /* 0x000fee000b800000 */
[----:B------:R-:W-:Y:S01]  /*0480*/  UISETP.NE.U32.AND UP2, UPT, UR6, URZ, UPT ;  /* 0x000000ff0600728c */ /* 0x000fe2000bf45070 */
[----:B-----5:R-:W-:Y:S01]  /*0490*/  FSETP.NEU.AND P0, PT, R35, RZ, PT ;  /* 0x000000ff2300720b */ /* 0x020fe20003f0d000 */
[----:B------:R-:W-:Y:S02]  /*04a0*/  USEL UR6, URZ, 0xffffffff, UP0 ;  /* 0xffffffffff067887 */ /* 0x000fe40008000000 */
[----:B------:R-:W-:-:S10]  /*04b0*/  UISETP.NE.AND.EX UP2, UPT, UR7, URZ, UPT, UP2 ;  /* 0x000000ff0700728c */ /* 0x000fd4000bf45320 */
[----:B------:R-:W-:Y:S01]  /*04c0*/  VOTEU.ANY UP1, P0 ;  /* 0x0000000000ff7886 */ /* 0x000fe20000020100 */
[----:B------:R-:W-:-:S04]  /*04d0*/  @!UP2 USEL UR6, URZ, 0xffffffff, UP1 ;  /* 0xffffffffff06a887 */ /* 0x000fc80008800000 */
[----:B------:R-:W-:-:S04]  /*04e0*/  ULOP3.LUT UR6, UR6, 0x1, URZ, 0xc0, !UPT ;  /* 0x0000000106067892 */ /* 0x000fc8000f8ec0ff */
[----:B------:R-:W-:-:S11]  /*04f0*/  UISETP.NE.U32.AND UP5, UPT, UR6, 0x1, UPT ;  /* 0x000000010600788c */ /* 0x000fd6000bfa5070 */
.L_x_8:
[----:B------:R-:W3:Y:S01]  /*0500*/  SHFL.IDX PT, R0, R66, RZ, 0x1f ;  /* 0x00001fff42007589 */ /* 0x000ee200000e0000 */
[----:B------:R-:W-:-:S04]  /*0510*/  UISETP.NE.AND UP1, UPT, UR10, 0x2, UPT ;  /* 0x000000020a00788c */ /* 0x000fc8000bf25270 */
[----:B------:R-:W-:Y:S02]  /*0520*/  UISETP.EQ.AND UP2, UPT, UR5, URZ, !UP1 ;  /* 0x000000ff0500728c */ /* 0x000fe4000cf42270 */
[----:B------:R-:W-:-:S04]  /*0530*/  USEL UR6, URZ, 0x1, UP1 ;  /* 0x00000001ff067887 */ /* 0x000fc80008800000 */
[----:B------:R-:W-:Y:S02]  /*0540*/  PLOP3.LUT P5, PT, P1, PT, UP2, 0x80, 0x8 ;  /* 0x000000000008781c */ /* 0x000fe40000faf028 */
[----:B---3--:R-:W-:-:S13]  /*0550*/  ISETP.NE.AND P0, PT, R0, RZ, PT ;  /* 0x000000ff0000720c */ /* 0x008fda0003f05270 */
[----:B------:R-:W-:Y:S05]  /*0560*/  @P0 BRA `(.L_x_9) ;  /* 0x0000000000980947 */ /* 0x000fea0003800000 */
[----:B------:R-:W-:Y:S01]  /*0570*/  ELECT P0, URZ, PT ;  /* 0x0000000000ff782f */ /* 0x000fe20003800000 */
[----:B------:R-:W-:-:S12]  /*0580*/  BSSY.RECONVERGENT B0, `(.L_x_9) ;  /* 0x0000024000007945 */ /* 0x000fd80003800200 */
[----:B------:R-:W-:Y:S05]  /*0590*/  @!P0 BRA `(.L_x_10) ;  /* 0x0000000000888947 */ /* 0x000fea0003800000 */
[----:B------:R-:W-:Y:S01]  /*05a0*/  UMOV UR8, 0x400 ;  /* 0x0000040000087882 */ /* 0x000fe20000000000 */
[----:B------:R-:W-:Y:S01]  /*05b0*/  UMOV UR7, 0x1 ;  /* 0x0000000100077882 */ /* 0x000fe20000000000 */
[----:B------:R-:W-:Y:S02]  /*05c0*/  ULEA UR8, UR37, UR8, 0x18 ;  /* 0x0000000825087291 */ /* 0x000fe4000f8ec0ff */
[----:B------:R-:W-:-:S04]  /*05d0*/  UIADD3 UR12, UPT, UPT, -UR7, 0x100000, URZ ;  /* 0x00100000070c7890 */ /* 0x000fc8000fffe1ff */
[----:B------:R-:W-:Y:S02]  /*05e0*/  USHF.L.U32 UR13, UR12, 0xb, URZ ;  /* 0x0000000b0c0d7899 */ /* 0x000fe400080006ff */
[----:B------:R-:W-:Y:S01]  /*05f0*/  USHF.L.U32 UR12, UR12, 0x1, URZ ;  /* 0x000000010c0c7899 */ /* 0x000fe200080006ff */
[----:B------:R-:W3:Y:S11]  /*0600*/  FENCE.VIEW.ASYNC.S ;  /* 0x00000000000073c6 */ /* 0x000ef60000000000 */
[----:B---3--:R3:W4:Y:S01]  /*0610*/  SYNCS.EXCH.64 URZ, [UR8], UR12 ;  /* 0x0000000c08ff75b2 */ /* 0x0087220008000100 */
[----:B------:R3:W1:Y:S01]  /*0620*/  SYNCS.EXCH.64 URZ, [UR8+0x68], UR12 ;  /* 0x0000680c08ff75b2 */ /* 0x0006620008000100 */
        /* <DEDUP_REMOVED lines=23> */
[----:B------:R3:W1:Y:S02]  /*07a0*/  SYNCS.EXCH.64 URZ, [UR8+0xc8], UR12 ;  /* 0x0000c80c08ff75b2 */ /* 0x0006640008000100 */
[----:B---34-:R-:W-:Y:S01]  /*07b0*/  NOP ;  /* 0x0000000000007918 */ /* 0x018fe20000000000 */
.L_x_10:
[----:B------:R-:W-:Y:S05]  /*07c0*/  BSYNC.RECONVERGENT B0 ;  /* 0x0000000000007941 */ /* 0x000fea0003800200 */
.L_x_9:
[----:B------:R-:W3:Y:S01]  /*07d0*/  SHFL.IDX PT, R0, R66, RZ, 0x1f ;  /* 0x00001fff42007589 */ /* 0x000ee200000e0000 */
[----:B------:R-:W-:Y:S01]  /*07e0*/  NOP ;  /* 0x0000000000007918 */ /* 0x000fe20000000000 */
[----:B---3--:R-:W-:-:S13]  /*07f0*/  ISETP.NE.AND P0, PT, R0, 0x1, PT ;  /* 0x000000010000780c */ /* 0x008fda0003f05270 */
[----:B------:R-:W-:Y:S05]  /*0800*/  @P0 BRA `(.L_x_11) ;  /* 0x0000000000540947 */ /* 0x000fea0003800000 */
[----:B------:R-:W-:Y:S01]  /*0810*/  UMOV UR9, 0x400 ;  /* 0x0000040000097882 */ /* 0x000fe20000000000 */
[----:B------:R-:W-:Y:S01]  /*0820*/  UMOV UR8, 0x20 ;  /* 0x0000002000087882 */ /* 0x000fe20000000000 */
[----:B------:R-:W-:Y:S01]  /*0830*/  UMOV UR7, 0x80 ;  /* 0x0000008000077882 */ /* 0x000fe20000000000 */
[----:B------:R-:W-:Y:S02]  /*0840*/  ULEA UR9, UR37, UR9, 0x18 ;  /* 0x0000000925097291 */ /* 0x000fe4000f8ec0ff */
[----:B------:R-:W-:-:S04]  /*0850*/  UIADD3 UR12, UPT, UPT, -UR8, 0x100000, URZ ;  /* 0x00100000080c7890 */ /* 0x000fc8000fffe1ff */
[----:B------:R-:W-:Y:S02]  /*0860*/  USHF.L.U32 UR13, UR12, 0xb, URZ ;  /* 0x0000000b0c0d7899 */ /* 0x000fe400080006ff */
[----:B------:R-:W-:Y:S02]  /*0870*/  USHF.L.U32 UR12, UR12, 0x1, URZ ;  /* 0x000000010c0c7899 */ /* 0x000fe400080006ff */
[----:B------:R-:W-:-:S04]  /*0880*/  UIADD3 UR14, UPT, UPT, -UR7, 0x100000, URZ ;  /* 0x00100000070e7890 */ /* 0x000fc8000fffe1ff */
[----:B------:R-:W-:Y:S02]  /*0890*/  USHF.L.U32 UR15, UR14, 0xb, URZ ;  /* 0x0000000b0e0f7899 */ /* 0x000fe400080006ff */
[----:B------:R-:W-:Y:S01]  /*08a0*/  USHF.L.U32 UR14, UR14, 0x1, URZ ;  /* 0x000000010e0e7899 */ /* 0x000fe200080006ff */
[----:B------:R-:W-:Y:S01]  /*08b0*/  ELECT P0, URZ, PT ;  /* 0x0000000000ff782f */ /* 0x000fe20003800000 */
[----:B------:R-:W3:Y:S02]  /*08c0*/  FENCE.VIEW.ASYNC.S ;  /* 0x00000000000073c6 */ /* 0x000ee40000000000 */
[----:B---3--:R3:W4:Y:S08]  /*08d0*/  SYNCS.EXCH.64 URZ, [UR9+0xd0], UR12 ;  /* 0x0000d00c09ff75b2 */ /* 0x0087300008000100 */
[----:B------:R3:W1:Y:S01]  /*08e0*/  SYNCS.EXCH.64 URZ, [UR9+0xf0], UR14 ;  /* 0x0000f00e09ff75b2 */ /* 0x0006620008000100 */
[----:B------:R3:W1:Y:S01]  /*08f0*/  SYNCS.EXCH.64 URZ, [UR9+0xd8], UR12 ;  /* 0x0000d80c09ff75b2 */ /* 0x0006620008000100 */
[----:B------:R3:W1:Y:S01]  /*0900*/  SYNCS.EXCH.64 URZ, [UR9+0xf8], UR14 ;  /* 0x0000f80e09ff75b2 */ /* 0x0006620008000100 */
[----:B------:R3:W1:Y:S01]  /*0910*/  SYNCS.EXCH.64 URZ, [UR9+0xe0], UR12 ;  /* 0x0000e00c09ff75b2 */ /* 0x0006620008000100 */
[----:B------:R3:W1:Y:S01]  /*0920*/  SYNCS.EXCH.64 URZ, [UR9+0x100], UR14 ;  /* 0x0001000e09ff75b2 */ /* 0x0006620008000100 */
[----:B------:R3:W1:Y:S01]  /*0930*/  SYNCS.EXCH.64 URZ, [UR9+0xe8], UR12 ;  /* 0x0000e80c09ff75b2 */ /* 0x0006620008000100 */
[----:B------:R3:W1:Y:S01]  /*0940*/  SYNCS.EXCH.64 URZ, [UR9+0x108], UR14 ;  /* 0x0001080e09ff75b2 */ /* 0x0006620008000100 */
[----:B------:R-:W-:Y:S01]  /*0950*/  NOP ;  /* 0x0000000000007918 */ /* 0x000fe20000000000 */
.L_x_11:
[----:B------:R-:W2:Y:S01]  /*0960*/  SHFL.IDX PT, R0, R66, RZ, 0x1f ;  /* 0x00001fff42007589 */ /* 0x000ea200000e0000 */
[----:B------:R-:W-:Y:S01]  /*0970*/  NOP ;  /* 0x0000000000007918 */ /* 0x000fe20000000000 */
[----:B--2---:R-:W-:-:S13]  /*0980*/  ISETP.NE.AND P0, PT, R0, 0x3, PT ;  /* 0x000000030000780c */ /* 0x004fda0003f05270 */
[----:B------:R-:W-:Y:S05]  /*0990*/  @P0 BRA `(.L_x_12) ;  /* 0x00000000002c0947 */ /* 0x000fea0003800000 */
[----:B------:R-:W-:Y:S01]  /*09a0*/  UMOV UR8, 0x400 ;  /* 0x0000040000087882 */ /* 0x000fe20000000000 */
[----:B------:R-:W-:Y:S01]  /*09b0*/  UMOV UR7, 0x20 ;  /* 0x0000002000077882 */ /* 0x000fe20000000000 */
[----:B------:R-:W-:Y:S02]  /*09c0*/  ULEA UR8, UR37, UR8, 0x18 ;  /* 0x0000000825087291 */ /* 0x000fe4000f8ec0ff */
[----:B---3--:R-:W-:-:S04]  /*09d0*/  UIADD3 UR12, UPT, UPT, -UR7, 0x100000, URZ ;  /* 0x00100000070c7890 */ /* 0x008fc8000fffe1ff */
[----:B------:R-:W-:Y:S02]  /*09e0*/  USHF.L.U32 UR13, UR12, 0xb, URZ ;  /* 0x0000000b0c0d7899 */ /* 0x000fe400080006ff */
[----:B------:R-:W-:Y:S01]  /*09f0*/  USHF.L.U32 UR12, UR12, 0x1, URZ ;  /* 0x000000010c0c7899 */ /* 0x000fe200080006ff */
[----:B------:R-:W-:Y:S01]  /*0a00*/  ELECT P0, URZ, PT ;  /* 0x0000000000ff782f */ /* 0x000fe20003800000 */
[----:B------:R-:W2:Y:S10]  /*0a10*/  FENCE.VIEW.ASYNC.S ;  /* 0x00000000000073c6 */ /* 0x000eb40000000000 */
[----:B--2---:R2:W3:Y:S01]  /*0a20*/  SYNCS.EXCH.64 URZ, [UR8+0x110], UR12 ;  /* 0x0001100c08ff75b2 */ /* 0x0044e20008000100 */
[----:B------:R2:W1:Y:S01]  /*0a30*/  SYNCS.EXCH.64 URZ, [UR8+0x118], UR12 ;  /* 0x0001180c08ff75b2 */ /* 0x0004620008000100 */
[----:B------:R-:W-:Y:S01]  /*0a40*/  NOP ;  /* 0x0000000000007918 */ /* 0x000fe20000000000 */
.L_x_12:
[----:B------:R-:W4:Y:S01]  /*0a50*/  SHFL.IDX PT, R0, R66, RZ, 0x1f ;  /* 0x00001fff42007589 */ /* 0x000f2200000e0000 */
[----:B------:R-:W-:Y:S01]  /*0a60*/  NOP ;  /* 0x0000000000007918 */ /* 0x000fe20000000000 */
[----:B----4-:R-:W-:-:S13]  /*0a70*/  ISETP.NE.AND P0, PT, R0, 0x4, PT ;  /* 0x000000040000780c */ /* 0x010fda0003f05270 */
[----:B------:R-:W-:Y:S05]  /*0a80*/  @P0 BRA `(.L_x_13) ;  /* 0x0000000000480947 */ /* 0x000fea0003800000 */
[----:B---3--:R-:W-:Y:S01]  /*0a90*/  UMOV UR9, 0x1e0 ;  /* 0x000001e000097882 */ /* 0x008fe20000000000 */
[----:B--2---:R-:W-:Y:S01]  /*0aa0*/  UMOV UR8, 0x400 ;  /* 0x0000040000087882 */ /* 0x004fe20000000000 */
[----:B------:R-:W-:Y:S01]  /*0ab0*/  USEL UR9, UR9, 0x1a0, UP5 ;  /* 0x000001a009097887 */ /* 0x000fe2000a800000 */
        /* <DEDUP_REMOVED lines=9> */
[----:B------:R-:W2:Y:S02]  /*0b50*/  FENCE.VIEW.ASYNC.S ;  /* 0x00000000000073c6 */ /* 0x000ea40000000000 */
[----:B--2---:R4:W2:Y:S08]  /*0b60*/  SYNCS.EXCH.64 URZ, [UR8+0x120], UR12 ;  /* 0x0001200c08ff75b2 */ /* 0x0048b00008000100 */
[----:B------:R4:W3:Y:S01]  /*0b70*/  SYNCS.EXCH.64 URZ, [UR8+0x130], UR14 ;  /* 0x0001300e08ff75b2 */ /* 0x0008e20008000100 */
[----:B------:R4:W1:Y:S01]  /*0b80*/  SYNCS.EXCH.64 URZ, [UR8+0x128], UR12 ;  /* 0x0001280c08ff75b2 */ /* 0x0008620008000100 */
[----:B------:R4:W1:Y:S02]  /*0b90*/  SYNCS.EXCH.64 URZ, [UR8+0x138], UR14 ;  /* 0x0001380e08ff75b2 */ /* 0x0008640008000100 */
[----:B----4-:R-:W-:Y:S01]  /*0ba0*/  NOP ;  /* 0x0000000000007918 */ /* 0x010fe20000000000 */
.L_x_13:
[----:B------:R-:W4:Y:S01]  /*0bb0*/  SHFL.IDX PT, R0, R66, RZ, 0x1f ;  /* 0x00001fff42007589 */ /* 0x000f2200000e0000 */
[----:B------:R-:W-:Y:S01]  /*0bc0*/  NOP ;  /* 0x0000000000007918 */ /* 0x000fe20000000000 */
[----:B----4-:R-:W-:-:S13]  /*0bd0*/  ISETP.NE.AND P0, PT, R0, 0x5, PT ;  /* 0x000000050000780c */ /* 0x010fda0003f05270 */
[----:B------:R-:W-:Y:S05]  /*0be0*/  @P0 BRA `(.L_x_14) ;  /* 0x0000000000540947 */ /* 0x000fea0003800000 */
[----:B---3--:R-:W-:Y:S01]  /*0bf0*/  UMOV UR9, 0x400 ;  /* 0x0000040000097882 */ /* 0x008fe20000000000 */
[----:B--2---:R-:W-:Y:S01]  /*0c00*/  UMOV UR8, 0x1 ;  /* 0x0000000100087882 */ /* 0x004fe20000000000 */
        /* <DEDUP_REMOVED lines=13> */
[----:B------:R4:W1:Y:S01]  /*0ce0*/  SYNCS.EXCH.64 URZ, [UR9+0x168], UR14 ;  /* 0x0001680e09ff75b2 */ /* 0x0008620008000100 */
[----:B------:R4:W1:Y:S01]  /*0cf0*/  SYNCS.EXCH.64 URZ, [UR9+0x150], UR12 ;  /* 0x0001500c09ff75b2 */ /* 0x0008620008000100 */
[----:B------:R4:W1:Y:S01]  /*0d00*/  SYNCS.EXCH.64 URZ, [UR9+0x170], UR14 ;  /* 0x0001700e09ff75b2 */ /* 0x0008620008000100 */
[----:B------:R4:W1:Y:S01]  /*0d10*/  SYNCS.EXCH.64 URZ, [UR9+0x158], UR12 ;  /* 0x0001580c09ff75b2 */ /* 0x0008620008000100 */
[----:B------:R4:W1:Y:S02]  /*0d20*/  SYNCS.EXCH.64 URZ, [UR9+0x178], UR14 ;  /* 0x0001780e09ff75b2 */ /* 0x0008640008000100 */
[----:B----4-:R-:W-:Y:S01]  /*0d30*/  NOP ;  /* 0x0000000000007918 */ /* 0x010fe20000000000 */
.L_x_14:
[----:B------:R-:W4:Y:S01]  /*0d40*/  SHFL.IDX PT, R0, R66, RZ, 0x1f ;  /* 0x00001fff42007589 */ /* 0x000f2200000e0000 */
[----:B------:R-:W-:Y:S01]  /*0d50*/  ISETP.NE.OR P1, PT, RZ, UR10, !P1 ;  /* 0x0000000aff007c0c */ /* 0x000fe2000cf25670 */
[----:B------:R-:W-:Y:S01]  /*0d60*/  NOP ;  /* 0x0000000000007918 */ /* 0x000fe20000000000 */
[----:B----4-:R-:W-:-:S13]  /*0d70*/  ISETP.NE.AND P0, PT, R0, 0x3, PT ;  /* 0x000000030000780c */ /* 0x010fda0003f05270 */
[----:B------:R-:W-:Y:S05]  /*0d80*/  @P0 BRA `(.L_x_15) ;  /* 0x0000000000340947 */ /* 0x000fea0003800000 */
[----:B--2---:R-:W-:Y:S01]  /*0d90*/  UMOV UR8, 0x400 ;  /* 0x0000040000087882 */ /* 0x004fe20000000000 */
[----:B------:R-:W-:Y:S01]  /*0da0*/  UMOV UR7, 0x20 ;  /* 0x0000002000077882 */ /* 0x000fe20000000000 */
[----:B------:R-:W-:Y:S02]  /*0db0*/  ULEA UR8, UR37, UR8, 0x18 ;  /* 0x0000000825087291 */ /* 0x000fe4000f8ec0ff */
[----:B---3--:R-:W-:-:S04]  /*0dc0*/  UIADD3 UR12, UPT, UPT, -UR7, 0x100000, URZ ;  /* 0x00100000070c7890 */ /* 0x008fc8000fffe1ff */
[----:B------:R-:W-:Y:S02]  /*0dd0*/  USHF.L.U32 UR13, UR12, 0xb, URZ ;  /* 0x0000000b0c0d7899 */ /* 0x000fe400080006ff */
[----:B------:R-:W-:Y:S01]  /*0de0*/  USHF.L.U32 UR12, UR12, 0x1, URZ ;  /* 0x000000010c0c7899 */ /* 0x000fe200080006ff */
[----:B------:R-:W-:Y:S01]  /*0df0*/  ELECT P0, URZ, PT ;  /* 0x0000000000ff782f */ /* 0x000fe20003800000 */
[----:B------:R-:W2:Y:S10]  /*0e00*/  FENCE.VIEW.ASYNC.S ;  /* 0x00000000000073c6 */ /* 0x000eb40000000000 */
[----:B--2---:R4:W2:Y:S01]  /*0e10*/  SYNCS.EXCH.64 URZ, [UR8+0x180], UR12 ;  /* 0x0001800c08ff75b2 */ /* 0x0048a20008000100 */
[----:B------:R4:W3:Y:S01]  /*0e20*/  SYNCS.EXCH.64 URZ, [UR8+0x190], UR12 ;  /* 0x0001900c08ff75b2 */ /* 0x0008e20008000100 */
[----:B------:R4:W1:Y:S01]  /*0e30*/  SYNCS.EXCH.64 URZ, [UR8+0x188], UR12 ;  /* 0x0001880c08ff75b2 */ /* 0x0008620008000100 */
[----:B------:R4:W1:Y:S02]  /*0e40*/  SYNCS.EXCH.64 URZ, [UR8+0x198], UR12 ;  /* 0x0001980c08ff75b2 */ /* 0x0008640008000100 */
[----:B----4-:R-:W-:Y:S01]  /*0e50*/  NOP ;  /* 0x0000000000007918 */ /* 0x010fe20000000000 */
.L_x_15:
[----:B------:R-:W-:Y:S01]  /*0e60*/  VOTEU.ALL UP1, P1 ;  /* 0x0000000000ff7886 */ /* 0x000fe20000820000 */
[----:B--2---:R-:W2:Y:S01]  /*0e70*/  LDCU UR8, c[0x0][0x36c] ;  /* 0x00006d80ff0877ac */ /* 0x004ea20008000800 */
[----:B------:R-:W-:Y:S01]  /*0e80*/  NOP ;  /* 0x0000000000007918 */ /* 0x000fe20000000000 */
[----:B------:R-:W-:Y:S01]  /*0e90*/  LOP3.LUT R10, R72, 0x1f, RZ, 0xc0, !PT ;  /* 0x0000001f480a7812 */ /* 0x000fe200078ec0ff */
[----:B---3--:R-:W-:Y:S01]  /*0ea0*/  UMOV UR12, 0x20 ;  /* 0x00000020000c7882 */ /* 0x008fe20000000000 */
[----:B------:R-:W-:Y:S01]  /*0eb0*/  @!UP1 UMOV UR7, 0x400 ;  /* 0x0000040000079882 */ /* 0x000fe20000000000 */
[----:B------:R-:W-:-:S04]  /*0ec0*/  @!UP1 UIADD3 UR12, UPT, UPT, -UR12, 0x100000, URZ ;  /* 0x001000000c0c9890 */ /* 0x000fc8000fffe1ff */
[----:B------:R-:W-:Y:S02]  /*0ed0*/  @!UP1 USHF.L.U32 UR13, UR12, 0xb, URZ ;  /* 0x0000000b0c0d9899 */ /* 0x000fe400080006ff */
[----:B------:R-:W-:Y:S02]  /*0ee0*/  @!UP1 USHF.L.U32 UR12, UR12, 0x1, URZ ;  /* 0x000000010c0c9899 */ /* 0x000fe400080006ff */
[----:B------:R-:W-:Y:S01]  /*0ef0*/  @!UP1 ULEA UR7, UR37, UR7, 0x18 ;  /* 0x0000000725079291 */ /* 0x000fe2000f8ec0ff */
[----:B------:R-:W-:Y:S01]  /*0f00*/  VOTEU.ALL UP1, P1 ;  /* 0x0000000000ff7886 */ /* 0x000fe20000820000 */
[----:B------:R-:W-:Y:S01]  /*0f10*/  UISETP.NE.AND UP4, UPT, UR10, URZ, UPT ;  /* 0x000000ff0a00728c */ /* 0x000fe2000bf85270 */
[----:B------:R-:W3:Y:S09]  /*0f20*/  FENCE.VIEW.ASYNC.S ;  /* 0x00000000000073c6 */ /* 0x000ef20000000000 */
[----:B---3--:R3:W4:Y:S01]  /*0f30*/  @!UP1 SYNCS.EXCH.64 URZ, [UR7+0x1a0], UR12 ;  /* 0x0001a00c07ff95b2 */ /* 0x0087220008000100 */
[----:B--2---:R-:W-:-:S09]  /*0f40*/  UISETP.EQ.U32.AND UP1, UPT, UR8, 0x1, UPT ;  /* 0x000000010800788c */ /* 0x004fd2000bf22070 */
[----:B------:R-:W-:Y:S05]  /*0f50*/  BRA.U !UP1, `(.L_x_16) ;  /* 0x0000000109087547 */ /* 0x000fea000b800000 */
[----:B-1--4-:R-:W-:Y:S01]  /*0f60*/  UCGABAR_ARV ;  /* 0x00000000000079c7 */ /* 0x012fe20008000000 */
[----:B------:R-:W-:Y:S05]  /*0f70*/  BRA `(.L_x_17) ;  /* 0x0000000000047947 */ /* 0x000fea0003800000 */
.L_x_16:
[----:B-1--4-:R-:W-:Y:S01]  /*0f80*/  NOP ;  /* 0x0000000000007918 */ /* 0x012fe20000000000 */
.L_x_17:
[----:B------:R-:W1:Y:S01]  /*0f90*/  S2R R11, SR_CTAID.X ;  /* 0x00000000000b7919 */ /* 0x000e620000002500 */
[----:B------:R-:W-:-:S05]  /*0fa0*/  CS2R.32 R60, SR_CgaSize ;  /* 0x00000000003c7805 */ /* 0x000fca0000008a00 */
[----:B------:R-:W-:-:S05]  /*0fb0*/  IMAD R60, R60, -0xa0, RZ ;  /* 0xffffff603c3c7824 */ /* 0x000fca00078e02ff */
[----:B------:R-:W-:-:S14]  /*0fc0*/  R2UR UR8, R60 ;  /* 0x000000003c0872ca */ /* 0x000fdc00000e0000 */
[----:B------:R-:W2:Y:S01]  /*0fd0*/  LDCU UR8, c[0x0][UR8+0x2b0] ;  /* 0x00005600080877ac */ /* 0x000ea20008000800 */
[----:B------:R-:W-:-:S05]  /*0fe0*/  CS2R.32 R0, SR_CgaSize ;  /* 0x0000000000007805 */ /* 0x000fca0000008a00 */
[----:B------:R-:W-:-:S06]  /*0ff0*/  IMAD R0, R0, -0xa0, RZ ;  /* 0xffffff6000007824 */ /* 0x000fcc00078e02ff */
[----:B------:R-:W4:Y:S01]  /*1000*/  LDC R0, c[0x0][R0+0x2a0] ;  /* 0x0000a80000007b82 */ /* 0x000f220000000800 */
[----:B------:R-:W-:Y:S01]  /*1010*/  PRMT R8, RZ, 0x7610, R8 ;  /* 0x00007610ff087816 */ /* 0x000fe20000000008 */
[----:B------:R-:W2:Y:S01]  /*1020*/  S2R R20, SR_CTAID.Y ;  /* 0x0000000000147919 */ /* 0x000ea20000002600 */
[----:B------:R-:W-:-:S05]  /*1030*/  CS2R.32 R60, SR_CgaSize ;  /* 0x00000000003c7805 */ /* 0x000fca0000008a00 */
[----:B------:R-:W-:-:S05]  /*1040*/  IMAD R60, R60, -0xa0, RZ ;  /* 0xffffff603c3c7824 */ /* 0x000fca00078e02ff */
[----:B---3--:R-:W-:-:S14]  /*1050*/  R2UR UR7, R60 ;  /* 0x000000003c0772ca */ /* 0x008fdc00000e0000 */
[----:B------:R-:W3:Y:S01]  /*1060*/  LDCU UR7, c[0x0][UR7+0x2b4] ;  /* 0x00005680070777ac */ /* 0x000ee20008000800 */
[----:B------:R-:W-:Y:S01]  /*1070*/  UISETP.NE.AND UP2, UPT, UR10, 0x2, UPT ;  /* 0x000000020a00788c */ /* 0x000fe2000bf45270 */
[----:B------:R-:W2:Y:S01]  /*1080*/  LDC R9, c[0x0][0xb24] ;  /* 0x0002c900ff097b82 */ /* 0x000ea20000000800 */
[----:B------:R-:W-:-:S05]  /*1090*/  CS2R.32 R58, SR_CgaSize ;  /* 0x00000000003a7805 */ /* 0x000fca0000008a00 */
[----:B------:R-:W-:-:S06]  /*10a0*/  IMAD R58, R58, -0xa0, RZ ;  /* 0xffffff603a3a7824 */ /* 0x000fcc00078e02ff */
[----:B------:R-:W4:Y:S08]  /*10b0*/  LDC R58, c[0x0][R58+0x2a4] ;  /* 0x0000a9003a3a7b82 */ /* 0x000f300000000800 */
[----:B------:R-:W4:Y:S01]  /*10c0*/  LDC R26, c[0x0][0xb24] ;  /* 0x0002c900ff1a7b82 */ /* 0x000f220000000800 */
[----:B-1----:R-:W-:Y:S01]  /*10d0*/  I2FP.F32.U32 R4, R11 ;  /* 0x0000000b00047245 */ /* 0x002fe20000201000 */
[----:B------:R-:W-:-:S06]  /*10e0*/  IMAD.MOV.U32 R21, RZ, RZ, R11 ;  /* 0x000000ffff157224 */ /* 0x000fcc00078e000b */
[----:B------:R-:W1:Y:S01]  /*10f0*/  S2UR UR36, SR_CTAID.Z ;  /* 0x00000000002479c3 */ /* 0x000e620000002700 */
[----:B--2---:R-:W-:Y:S02]  /*1100*/  ISETP.GE.AND P0, PT, R9, 0x1, PT ;  /* 0x000000010900780c */ /* 0x004fe40003f06270 */
[----:B------:R-:W-:Y:S01]  /*1110*/  I2FP.F32.U32 R2, R20 ;  /* 0x0000001400027245 */ /* 0x000fe20000201000 */
[----:B------:R-:W-:-:S04]  /*1120*/  FMUL R4, R4, UR8 ;  /* 0x0000000804047c20 */ /* 0x000fc80008400000 */
[----:B---3--:R-:W-:Y:S01]  /*1130*/  FMUL R2, R2, UR7 ;  /* 0x0000000702027c20 */ /* 0x008fe20008400000 */
[----:B------:R-:W2:Y:S01]  /*1140*/  F2I.U32.TRUNC.NTZ R60, R4 ;  /* 0x00000004003c7305 */ /* 0x000ea2000020f000 */
[----:B------:R-:W3:Y:S07]  /*1150*/  LDCU UR7, c[0x0][0xb30] ;  /* 0x00016600ff0777ac */ /* 0x000eee0008000800 */
[----:B------:R-:W1:Y:S01]  /*1160*/  F2I.U32.TRUNC.NTZ R3, R2 ;  /* 0x0000000200037305 */ /* 0x000e62000020f000 */
[----:B--2---:R-:W-:-:S04]  /*1170*/  IMAD.MOV R60, RZ, RZ, -R60 ;  /* 0x000000ffff3c7224 */ /* 0x004fc800078e0a3c */
[----:B----4-:R-:W-:Y:S01]  /*1180*/  IMAD R60, R0, R60, R11 ;  /* 0x0000003c003c7224 */ /* 0x010fe200078e020b */
[----:B------:R-:W-:Y:S01]  /*1190*/  PRMT R0, RZ, 0x7610, R0 ;  /* 0x00007610ff007816 */ /* 0x000fe20000000000 */
[----:B---3--:R-:W-:Y:S01]  /*11a0*/  UISETP.NE.AND UP3, UPT, UR7, 0x1, UPT ;  /* 0x000000010700788c */ /* 0x008fe2000bf65270 */
[----:B-1----:R-:W-:-:S05]  /*11b0*/  IADD3 R3, PT, PT, -R3, RZ, RZ ;  /* 0x000000ff03037210 */ /* 0x002fca0007ffe1ff */
[----:B------:R-:W-:Y:S01]  /*11c0*/  IMAD R58, R58, R3, R20 ;  /* 0x000000033a3a7224 */ /* 0x000fe200078e0214 */
[----:B------:R-:W-:Y:S06]  /*11d0*/  BRA.U UP4, `(.L_x_18) ;  /* 0x0000000104247547 */ /* 0x000fec000b800000 */
[----:B------:R-:W-:Y:S01]  /*11e0*/  ISETP.NE.AND P1, PT, R58, RZ, PT ;  /* 0x000000ff3a00720c */ /* 0x000fe20003f25270 */
[----:B------:R-:W-:Y:S01]  /*11f0*/  IMAD.MOV.U32 R0, RZ, RZ, 0x3 ;  /* 0x00000003ff007424 */ /* 0x000fe200078e00ff */
[C---:B------:R-:W-:Y:S02]  /*1200*/  LOP3.LUT R3, R60.reuse, 0xfffffffe, RZ, 0xc0, !PT ;  /* 0xfffffffe3c037812 */ /* 0x040fe400078ec0ff */
[----:B------:R-:W-:Y:S02]  /*1210*/  ISETP.LT.U32.OR P1, PT, R60, 0x2, !P1 ;  /* 0x000000023c00780c */ /* 0x000fe40004f21470 */
[----:B------:R-:W-:Y:S02]  /*1220*/  SHF.L.U32 R0, R0, R3, RZ ;  /* 0x0000000300007219 */ /* 0x000fe400000006ff */
[----:B------:R-:W-:Y:S02]  /*1230*/  SEL R5, RZ, 0x1, !P1 ;  /* 0x00000001ff057807 */ /* 0x000fe40004800000 */
[----:B------:R-:W-:-:S05]  /*1240*/  SEL R2, RZ, 0x2, !P1 ;  /* 0x00000002ff027807 */ /* 0x000fca0004800000 */
[----:B------:R-:W-:-:S05]  /*1250*/  IMAD.IADD R2, R5, 0x1, R2 ;  /* 0x0000000105027824 */ /* 0x000fca00078e0202 */
[----:B------:R-:W-:Y:S02]  /*1260*/  PRMT R8, R2, 0x7610, R8 ;  /* 0x0000761002087816 */ /* 0x000fe40000000008 */
.L_x_18:
[----:B------:R-:W-:Y:S05]  /*1270*/  @!P0 BRA `(.L_x_19) ;  /* 0x0000000000b88947 */ /* 0x000fea0003800000 */
[----:B------:R-:W1:Y:S01]  /*1280*/  LDC.64 R4, c[0x0][0xb18] ;  /* 0x0002c600ff047b82 */ /* 0x000e620000000a00 */
[----:B------:R-:W-:-:S07]  /*1290*/  ISETP.NE.AND P0, PT, R9, 0x1, PT ;  /* 0x000000010900780c */ /* 0x000fce0003f05270 */
[----:B------:R-:W2:Y:S08]  /*12a0*/  LDC R14, c[0x0][0xb0c] ;  /* 0x0002c300ff0e7b82 */ /* 0x000eb00000000800 */
[----:B------:R-:W3:Y:S08]  /*12b0*/  LDC R13, c[0x0][0x370] ;  /* 0x0000dc00ff0d7b82 */ /* 0x000ef00000000800 */
[----:B------:R-:W4:Y:S01]  /*12c0*/  LDC R16, c[0x0][0x374] ;  /* 0x0000dd00ff107b82 */ /* 0x000f220000000800 */
[----:B-1----:R-:W-:-:S07]  /*12d0*/  ISETP.NE.AND P1, PT, R4, 0x1, PT ;  /* 0x000000010400780c */ /* 0x002fce0003f25270 */
[----:B------:R-:W3:Y:S01]  /*12e0*/  LDC.64 R6, c[0x0][0xb10] ;  /* 0x0002c400ff067b82 */ /* 0x000ee20000000a00 */
[----:B--2---:R-:W-:-:S07]  /*12f0*/  ISETP.NE.AND P2, PT, R14, 0x1, PT ;  /* 0x000000010e00780c */ /* 0x004fce0003f45270 */
[----:B------:R-:W1:Y:S08]  /*1300*/  LDC R12, c[0x0][0xb20] ;  /* 0x0002c800ff0c7b82 */ /* 0x000e700000000800 */
[----:B------:R-:W2:Y:S01]  /*1310*/  LDC.64 R2, c[0x0][0xb28] ;  /* 0x0002ca00ff027b82 */ /* 0x000ea20000000a00 */
[----:B----4-:R-:W-:-:S04]  /*1320*/  IMAD.HI.U32 R15, R16, R5, RZ ;  /* 0x00000005100f7227 */ /* 0x010fc800078e00ff */
[----:B------:R-:W-:-:S04]  /*1330*/  IMAD.HI.U32 R5, R20, R5, RZ ;  /* 0x0000000514057227 */ /* 0x000fc800078e00ff */
[----:B---3--:R-:W-:-:S04]  /*1340*/  IMAD.HI.U32 R18, R13, R6, RZ ;  /* 0x000000060d127227 */ /* 0x008fc800078e00ff */
[C---:B------:R-:W-:Y:S01]  /*1350*/  IMAD.HI.U32 R22, R11.reuse, R6, RZ ;  /* 0x000000060b167227 */ /* 0x040fe200078e00ff */
[-C--:B------:R-:W-:Y:S02]  /*1360*/  @P2 SHF.R.U32.HI R13, RZ, R7.reuse, R18 ;  /* 0x00000007ff0d2219 */ /* 0x080fe40000011612 */
[-C--:B-1----:R-:W-:Y:S02]  /*1370*/  @P1 SHF.R.U32.HI R16, RZ, R12.reuse, R15 ;  /* 0x0000000cff101219 */ /* 0x082fe4000001160f */
[----:B------:R-:W-:Y:S02]  /*1380*/  SHF.R.U32.HI R5, RZ, R12, R5 ;  /* 0x0000000cff057219 */ /* 0x000fe40000011605 */
[----:B------:R-:W-:Y:S02]  /*1390*/  SHF.R.U32.HI R22, RZ, R7, R22 ;  /* 0x00000007ff167219 */ /* 0x000fe40000011616 */
[----:B------:R-:W-:Y:S01]  /*13a0*/  SEL R5, R20, R5, !P1 ;  /* 0x0000000514057207 */ /* 0x000fe20004800000 */
[----:B--2---:R-:W-:Y:S01]  /*13b0*/  IMAD.HI.U32 R18, R16, R2, RZ ;  /* 0x0000000210127227 */ /* 0x004fe200078e00ff */
[----:B------:R-:W-:-:S02]  /*13c0*/  SEL R21, R11, R22, !P2 ;  /* 0x000000160b157207 */ /* 0x000fc40005000000 */
[----:B------:R-:W-:Y:S01]  /*13d0*/  IADD3 R7, PT, PT, -R5, RZ, RZ ;  /* 0x000000ff05077210 */ /* 0x000fe20007ffe1ff */
[----:B------:R-:W-:Y:S01]  /*13e0*/  IMAD.HI.U32 R6, R13, R2, RZ ;  /* 0x000000020d067227 */ /* 0x000fe200078e00ff */
[----:B------:R-:W-:-:S03]  /*13f0*/  @P0 SHF.R.U32.HI R16, RZ, R3, R18 ;  /* 0x00000003ff100219 */ /* 0x000fc60000011612 */
[----:B------:R-:W-:Y:S01]  /*1400*/  IMAD R7, R4, R7, R20 ;  /* 0x0000000704077224 */ /* 0x000fe200078e0214 */
[----:B------:R-:W-:Y:S01]  /*1410*/  @P0 SHF.R.U32.HI R13, RZ, R3, R6 ;  /* 0x00000003ff0d0219 */ /* 0x000fe20000011606 */
[----:B------:R-:W-:-:S04]  /*1420*/  IMAD R16, R16, R9, RZ ;  /* 0x0000000910107224 */ /* 0x000fc800078e02ff */
[----:B------:R-:W-:Y:S01]  /*1430*/  IMAD R6, R13, R9, RZ ;  /* 0x000000090d067224 */ /* 0x000fe200078e02ff */
[----:B------:R-:W-:-:S04]  /*1440*/  ISETP.GE.AND P1, PT, R5, R16, PT ;  /* 0x000000100500720c */ /* 0x000fc80003f26270 */
[----:B------:R-:W-:Y:S01]  /*1450*/  ISETP.GE.OR P1, PT, R21, R6, P1 ;  /* 0x000000061500720c */ /* 0x000fe20000f26670 */
[----:B------:R-:W-:-:S05]  /*1460*/  IMAD.HI.U32 R6, R5, R2, RZ ;  /* 0x0000000205067227 */ /* 0x000fca00078e00ff */
[----:B------:R-:W-:-:S04]  /*1470*/  SHF.R.U32.HI R6, RZ, R3, R6 ;  /* 0x00000003ff067219 */ /* 0x000fc80000011606 */
[----:B------:R-:W-:-:S03]  /*1480*/  SEL R6, R5, R6, !P0 ;  /* 0x0000000605067207 */ /* 0x000fc60004000000 */
[----:B------:R-:W-:Y:S01]  /*1490*/  @!P1 IMAD.HI.U32 R12, R21, R2, RZ ;  /* 0x00000002150c9227 */ /* 0x000fe200078e00ff */
[----:B------:R-:W-:-:S04]  /*14a0*/  IADD3 R2, PT, PT, -R6, RZ, RZ ;  /* 0x000000ff06027210 */ /* 0x000fc80007ffe1ff */
[----:B------:R-:W-:Y:S01]  /*14b0*/  @!P1 SHF.R.U32.HI R12, RZ, R3, R12 ;  /* 0x00000003ff0c9219 */ /* 0x000fe2000001160c */
[----:B------:R-:W-:-:S03]  /*14c0*/  IMAD R2, R9, R2, R5 ;  /* 0x0000000209027224 */ /* 0x000fc600078e0205 */
[----:B------:R-:W-:-:S05]  /*14d0*/  @!P1 SEL R3, R21, R12, !P0 ;  /* 0x0000000c15039207 */ /* 0x000fca0004000000 */
[--C-:B------:R-:W-:Y:S02]  /*14e0*/  @!P1 IMAD.IADD R6, R6, 0x1, -R3.reuse ;  /* 0x0000000106069824 */ /* 0x100fe400078e0a03 */
[----:B------:R-:W-:Y:S01]  /*14f0*/  @!P1 IMAD R3, R2, R13, R3 ;  /* 0x0000000d02039224 */ /* 0x000fe200078e0203 */
[----:B------:R-:W-:Y:S01]  /*1500*/  IADD3 R2, PT, PT, -R21, RZ, RZ ;  /* 0x000000ff15027210 */ /* 0x000fe20007ffe1ff */
[----:B------:R-:W-:Y:S02]  /*1510*/  @!P1 IMAD R5, R6, R9, R21 ;  /* 0x0000000906059224 */ /* 0x000fe400078e0215 */
[----:B------:R-:W-:Y:S02]  /*1520*/  @!P1 IMAD.MOV.U32 R21, RZ, RZ, R3 ;  /* 0x000000ffff159224 */ /* 0x000fe400078e0003 */
[----:B------:R-:W-:Y:S02]  /*1530*/  IMAD R2, R14, R2, R11 ;  /* 0x000000020e027224 */ /* 0x000fe400078e020b */
[----:B------:R-:W-:-:S02]  /*1540*/  IMAD R20, R5, R4, R7 ;  /* 0x0000000405147224 */ /* 0x000fc400078e0207 */
[----:B------:R-:W-:Y:S02]  /*1550*/  IMAD R21, R21, R14, R2 ;  /* 0x0000000e15157224 */ /* 0x000fe400078e0202 */
.L_x_19:
[----:B------:R-:W-:Y:S05]  /*1560*/  BRA.U UP3, `(.L_x_20) ;  /* 0x0000000103407547 */ /* 0x000fea000b800000 */
[----:B------:R-:W1:Y:S08]  /*1570*/  LDC.64 R4, c[0x0][0xb10] ;  /* 0x0002c400ff047b82 */ /* 0x000e700000000a00 */
[----:B------:R-:W2:Y:S08]  /*1580*/  LDC.64 R2, c[0x0][0xb18] ;  /* 0x0002c600ff027b82 */ /* 0x000eb00000000a00 */
[----:B------:R-:W3:Y:S08]  /*1590*/  LDC R6, c[0x0][0xb20] ;  /* 0x0002c800ff067b82 */ /* 0x000ef00000000800 */
[----:B------:R-:W4:Y:S01]  /*15a0*/  LDC R12, c[0x0][0xb0c] ;  /* 0x0002c300ff0c7b82 */ /* 0x000f220000000800 */
[----:B-1----:R-:W-:-:S05]  /*15b0*/  IMAD.HI.U32 R4, R21, R4, RZ ;  /* 0x0000000415047227 */ /* 0x002fca00078e00ff */
[----:B------:R-:W-:Y:S01]  /*15c0*/  SHF.R.U32.HI R4, RZ, R5, R4 ;  /* 0x00000005ff047219 */ /* 0x000fe20000011604 */
[----:B--2---:R-:W-:Y:S01]  /*15d0*/  IMAD.HI.U32 R3, R20, R3, RZ ;  /* 0x0000000314037227 */ /* 0x004fe200078e00ff */
[----:B------:R-:W-:-:S04]  /*15e0*/  ISETP.NE.AND P0, PT, R2, 0x1, PT ;  /* 0x000000010200780c */ /* 0x000fc80003f05270 */
[----:B---3--:R-:W-:-:S04]  /*15f0*/  SHF.R.U32.HI R3, RZ, R6, R3 ;  /* 0x00000006ff037219 */ /* 0x008fc80000011603 */
[----:B------:R-:W-:Y:S02]  /*1600*/  SEL R3, R20, R3, !P0 ;  /* 0x0000000314037207 */ /* 0x000fe40004000000 */
[----:B----4-:R-:W-:-:S04]  /*1610*/  ISETP.NE.AND P1, PT, R12, 0x1, PT ;  /* 0x000000010c00780c */ /* 0x010fc80003f25270 */
[----:B------:R-:W-:-:S05]  /*1620*/  SEL R6, R21, R4, !P1 ;  /* 0x0000000415067207 */ /* 0x000fca0004800000 */
[----:B------:R-:W-:Y:S02]  /*1630*/  IMAD.IADD R4, R3, 0x1, -R6 ;  /* 0x0000000103047824 */ /* 0x000fe400078e0a06 */
[----:B------:R-:W-:Y:S02]  /*1640*/  IMAD.IADD R3, R6, 0x1, -R3 ;  /* 0x0000000106037824 */ /* 0x000fe400078e0a03 */
[----:B------:R-:W-:Y:S02]  /*1650*/  IMAD R21, R4, R12, R21 ;  /* 0x0000000c04157224 */ /* 0x000fe400078e0215 */
[----:B------:R-:W-:Y:S02]  /*1660*/  IMAD R20, R3, R2, R20 ;  /* 0x0000000203147224 */ /* 0x000fe400078e0214 */
.L_x_20:
[----:B------:R-:W-:Y:S05]  /*1670*/  BRA.U !UP1, `(.L_x_21) ;  /* 0x00000001090c7547 */ /* 0x000fea000b800000 */
[----:B------:R-:W-:Y:S01]  /*1680*/  UCGABAR_WAIT ;  /* 0x0000000000007dc7 */ /* 0x000fe20008000000 */
[----:B------:R-:W-:Y:S01]  /*1690*/  CCTL.IVALL ;  /* 0x00000000ff00798f */ /* 0x000fe20002000000 */
[----:B------:R-:W-:Y:S05]  /*16a0*/  BRA `(.L_x_22) ;  /* 0x0000000000047947 */ /* 0x000fea0003800000 */
.L_x_21:
[----:B------:R-:W-:Y:S06]  /*16b0*/  BAR.SYNC.DEFER_BLOCKING 0x0 ;  /* 0x0000000000007b1d */ /* 0x000fec0000010000 */
.L_x_22:
[----:B------:R-:W-:Y:S05]  /*16c0*/  BRA.U UP2, `(.L_x_23) ;  /* 0x0000001502ec7547 */ /* 0x000fea000b800000 */
[----:B------:R-:W1:Y:S01]  /*16d0*/  LDCU UR4, c[0x0][0x38c] ;  /* 0x00007180ff0477ac */ /* 0x000e620008000800 */
[----:B------:R-:W2:Y:S01]  /*16e0*/  LDC R9, c[0x0][0x370] ;  /* 0x0000dc00ff097b82 */ /* 0x000ea20000000800 */
[----:B------:R-:W-:Y:S01]  /*16f0*/  IMAD.SHL.U32 R16, R11, 0x40, RZ ;  /* 0x000000400b107824 */ /* 0x000fe200078e00ff */
[----:B------:R-:W-:Y:S01]  /*1700*/  PLOP3.LUT P1, PT, PT, PT, UP5, 0x80, 0x8 ;  /* 0x000000000008781c */ /* 0x000fe20003f2f058 */
[----:B------:R-:W-:Y:S01]  /*1710*/  HFMA2 R12, -RZ, RZ, 0, 0 ;  /* 0x00000000ff0c7431 */ /* 0x000fe200000001ff */
[----:B------:R-:W-:Y:S01]  /*1720*/  UISETP.NE.AND UP1, UPT, UR10, URZ, UPT ;  /* 0x000000ff0a00728c */ /* 0x000fe2000bf25270 */
[----:B------:R-:W-:Y:S01]  /*1730*/  ISETP.NE.AND P4, PT, R10, RZ, P5 ;  /* 0x000000ff0a00720c */ /* 0x000fe20002f85270 */
[----:B------:R-:W-:Y:S01]  /*1740*/  IMAD.MOV.U32 R15, RZ, RZ, 0x1 ;  /* 0x00000001ff0f7424 */ /* 0x000fe200078e00ff */
[----:B------:R-:W-:Y:S01]  /*1750*/  PLOP3.LUT P1, PT, P1, PT, PT, 0x8, 0x80 ;  /* 0x000000000080781c */ /* 0x000fe20000f2e170 */
[----:B------:R-:W3:Y:S01]  /*1760*/  LDC R0, c[0x0][0x374] ;  /* 0x0000dd00ff007b82 */ /* 0x000ee20000000800 */
[----:B------:R-:W-:Y:S01]  /*1770*/  IMAD.MOV.U32 R14, RZ, RZ, RZ ;  /* 0x000000ffff0e7224 */ /* 0x000fe200078e00ff */
[----:B------:R-:W-:Y:S01]  /*1780*/  MOV R8, 0x1 ;  /* 0x0000000100087802 */ /* 0x000fe20000000f00 */
[----:B------:R-:W-:Y:S01]  /*1790*/  IMAD.MOV.U32 R10, RZ, RZ, RZ ;  /* 0x000000ffff0a7224 */ /* 0x000fe200078e00ff */
[----:B------:R-:W-:Y:S01]  /*17a0*/  LOP3.LUT R16, R16, 0x40, RZ, 0xc0, !PT ;  /* 0x0000004010107812 */ /* 0x000fe200078ec0ff */
[----:B------:R-:W4:Y:S01]  /*17b0*/  LDCU.64 UR14, c[0x0][0x348] ;  /* 0x00006900ff0e77ac */ /* 0x000f220008000a00 */
[----:B-1----:R-:W-:-:S02]  /*17c0*/  UIADD3 UR5, UPT, UPT, UR4, 0x3f, URZ ;  /* 0x0000003f04057890 */ /* 0x002fc4000fffe0ff */
[----:B------:R-:W-:Y:S02]  /*17d0*/  USEL UR22, UR6, 0x2, UP1 ;  /* 0x0000000206167887 */ /* 0x000fe40008800000 */
[----:B------:R-:W-:Y:S01]  /*17e0*/  USHF.R.S32.HI UR7, URZ, 0x1f, UR5 ;  /* 0x0000001fff077899 */ /* 0x000fe20008011405 */
[----:B------:R-:W-:-:S03]  /*17f0*/  UMOV UR23, URZ ;  /* 0x000000ff00177c82 */ /* 0x000fc60008000000 */
[----:B------:R-:W-:Y:S02]  /*1800*/  ULEA.HI UR7, UR7, UR5, URZ, 0x6 ;  /* 0x0000000507077291 */ /* 0x000fe4000f8f30ff */
[----:B------:R-:W-:Y:S02]  /*1810*/  UIADD3 UR5, UPT, UPT, UR4, -0x1, URZ ;  /* 0xffffffff04057890 */ /* 0x000fe4000fffe0ff */
[----:B------:R-:W-:Y:S02]  /*1820*/  USHF.R.S32.HI UR7, URZ, 0x6, UR7 ;  /* 0x00000006ff077899 */ /* 0x000fe40008011407 */
[----:B------:R-:W-:Y:S02]  /*1830*/  UISETP.GE.U32.AND UP2, UPT, UR5, -0x7f, UPT ;  /* 0xffffff810500788c */ /* 0x000fe4000bf46070 */
[----:B------:R-:W-:Y:S02]  /*1840*/  UISETP.LT.U32.AND UP0, UPT, UR7, 0xd, UPT ;  /* 0x0000000d0700788c */ /* 0x000fe4000bf01070 */
[----:B------:R-:W-:-:S02]  /*1850*/  UIADD3 UR4, UPT, UPT, UR4, 0x7e, URZ ;  /* 0x0000007e04047890 */ /* 0x000fc4000fffe0ff */
[----:B------:R-:W-:-:S04]  /*1860*/  USEL UR5, UR7, 0xd, UP0 ;  /* 0x0000000d07057887 */ /* 0x000fc80008000000 */
[----:B------:R-:W-:Y:S02]  /*1870*/  UIADD3 UR21, UPT, UPT, UR5, -0x1, URZ ;  /* 0xffffffff05157890 */ /* 0x000fe4000fffe0ff */
[----:B------:R-:W-:Y:S02]  /*1880*/  @UP2 UIADD3 UR21, UPT, UPT, UR5, URZ, URZ ;  /* 0x000000ff05152290 */ /* 0x000fe4000fffe0ff */
[----:B------:R-:W-:Y:S02]  /*1890*/  UIADD3 UR24, UPT, UPT, UR7, -UR5, URZ ;  /* 0x8000000507187290 */ /* 0x000fe4000fffe0ff */
[----:B------:R-:W-:Y:S02]  /*18a0*/  UIADD3 UR13, UPT, UPT, UR21, 0x1, URZ ;  /* 0x00000001150d7890 */ /* 0x000fe4000fffe0ff */
[----:B--2-4-:R-:W-:-:S12]  /*18b0*/  UIADD3 UR21, UPT, UPT, -UR21, URZ, URZ ;  /* 0x000000ff15157290 */ /* 0x014fd8000fffe1ff */
.L_x_43:
[----:B------:R-:W-:Y:S01]  /*18c0*/  UISETP.NE.AND UP0, UPT, UR37, URZ, UPT ;  /* 0x000000ff2500728c */ /* 0x000fe2000bf05270 */
[----:B------:R-:W1:Y:S08]  /*18d0*/  S2UR UR37, SR_CgaCtaId ;  /* 0x00000000002579c3 */ /* 0x000e700000008800 */
[----:B------:R-:W-:Y:S05]  /*18e0*/  BRA.U UP0, `(.L_x_24) ;  /* 0x0000000100347547 */ /* 0x000fea000b800000 */
[----:B------:R-:W2:Y:S01]  /*18f0*/  S2R R2, SR_CgaCtaId ;  /* 0x0000000000027919 */ /* 0x000ea20000008800 */
[----:B------:R-:W-:-:S04]  /*1900*/  MOV R3, 0x400 ;  /* 0x0000040000037802 */ /* 0x000fc80000000f00 */
[----:B--2---:R-:W-:Y:S02]  /*1910*/  LEA R3, R2, R3, 0x18 ;  /* 0x0000000302037211 */ /* 0x004fe400078ec0ff */
[----:B------:R-:W-:-:S03]  /*1920*/  SHF.L.U32 R2, R8, 0x1f, RZ ;  /* 0x0000001f08027819 */ /* 0x000fc600000006ff */
[----:B------:R-:W-:-:S04]  /*1930*/  IMAD R3, R10, 0x8, R3 ;  /* 0x000000080a037824 */ /* 0x000fc800078e0203 */
[----:B------:R-:W2:Y:S02]  /*1940*/  SYNCS.PHASECHK.TRANS64.TRYWAIT P0, [R3+URZ+0x190], R2 ;  /* 0x00019002030075a7 */ /* 0x000ea400080011ff */
[----:B--2---:R-:W-:Y:S05]  /*1950*/  @!P0 BRA `(.L_x_25) ;  /* 0x0000007400448947 */ /* 0x004fea0003800000 */
.L_x_159:
[----:B------:R-:W-:Y:S01]  /*1960*/  VIADD R10, R10, 0x1 ;  /* 0x000000010a0a7836 */ /* 0x000fe20000000000 */
[----:B------:R2:W-:Y:S04]  /*1970*/  SYNCS.ARRIVE.TRANS64.A1T0 RZ, [R3+URZ+0x180], RZ ;  /* 0x000180ff03ff79a7 */ /* 0x0005e800081000ff */
[----:B------:R-:W-:-:S04]  /*1980*/  ISETP.NE.AND P0, PT, R10, 0x2, PT ;  /* 0x000000020a00780c */ /* 0x000fc80003f05270 */
[----:B------:R-:W-:Y:S02]  /*1990*/  SEL R10, R10, RZ, P0 ;  /* 0x000000ff0a0a7207 */ /* 0x000fe40000000000 */
[----:B--2---:R-:W-:-:S04]  /*19a0*/  SEL R3, RZ, 0x1, P0 ;  /* 0x00000001ff037807 */ /* 0x004fc80000000000 */
[----:B------:R-:W-:-:S07]  /*19b0*/  LOP3.LUT R8, R8, R3, RZ, 0x3c, !PT ;  /* 0x0000000308087212 */ /* 0x000fce00078e3cff */
.L_x_24:
[----:B------:R-:W-:Y:S01]  /*19c0*/  UMOV UR6, 0x400 ;  /* 0x0000040000067882 */ /* 0x000fe20000000000 */
[----:B------:R-:W-:Y:S01]  /*19d0*/  LEA.HI R3, R21, R21, RZ, 0x1 ;  /* 0x0000001515037211 */ /* 0x000fe200078f08ff */
[----:B-1----:R-:W-:Y:S01]  /*19e0*/  ULEA UR6, UR37, UR6, 0x18 ;  /* 0x0000000625067291 */ /* 0x002fe2000f8ec0ff */
[----:B------:R-:W-:Y:S01]  /*19f0*/  SHF.L.U32 R2, R15, 0x1f, RZ ;  /* 0x0000001f0f027819 */ /* 0x000fe200000006ff */
[----:B------:R-:W-:Y:S01]  /*1a00*/  UISETP.GE.U32.AND UP0, UPT, UR4, 0x7f, UPT ;  /* 0x0000007f0400788c */ /* 0x000fe2000bf06070 */
[C---:B------:R-:W-:Y:S01]  /*1a10*/  R2UR UR9, R16.reuse ;  /* 0x00000000100972ca */ /* 0x040fe200000e0000 */
[----:B------:R-:W-:Y:S01]  /*1a20*/  ULEA UR8, UR23, UR6, 0x3 ;  /* 0x0000000617087291 */ /* 0x000fe2000f8e18ff */
[----:B------:R-:W-:Y:S01]  /*1a30*/  IMAD.SHL.U32 R3, R3, 0x40, RZ ;  /* 0x0000004003037824 */ /* 0x000fe200078e00ff */
[----:B------:R-:W-:Y:S01]  /*1a40*/  R2UR UR11, R16 ;  /* 0x00000000100b72ca */ /* 0x000fe200000e0000 */
[----:B------:R-:W-:-:S03]  /*1a50*/  UMOV UR25, URZ ;  /* 0x000000ff00197c82 */ /* 0x000fc60008000000 */
[----:B------:R-:W-:-:S03]  /*1a60*/  R2UR UR35, R3 ;  /* 0x00000000032372ca */ /* 0x000fc600000e0000 */
[----:B------:R1:W2:Y:S01]  /*1a70*/  SYNCS.PHASECHK.TRANS64.TRYWAIT P0, [UR8+0x68], R2 ;  /* 0x00006802ff0075a7 */ /* 0x0002a20008001108 */
[----:B------:R-:W-:-:S09]  /*1a80*/  R2UR UR8, R20 ;  /* 0x00000000140872ca */ /* 0x000fd200000e0000 */
[----:B------:R-:W-:-:S04]  /*1a90*/  ULOP3.LUT UR35, UR9, 0xffffff80, UR35, 0xf8, !UPT ;  /* 0xffffff8009237892 */ /* 0x000fc8000f8ef823 */
[----:B------:R-:W-:Y:S01]  /*1aa0*/  ULEA UR11, UR8, UR11, 0x7 ;  /* 0x0000000b080b7291 */ /* 0x000fe2000f8e38ff */
[----:B------:R-:W-:Y:S11]  /*1ab0*/  BRA.U !UP0, `(.L_x_26) ;  /* 0x0000000108bc7547 */ /* 0x000ff6000b800000 */
[----:B------:R-:W-:Y:S01]  /*1ac0*/  UMOV UR16, UR21 ;  /* 0x0000001500107c82 */ /* 0x000fe20008000000 */
[----:B------:R-:W-:Y:S01]  /*1ad0*/  UMOV UR17, UR23 ;  /* 0x0000001700117c82 */ /* 0x000fe20008000000 */
[----:B------:R-:W-:-:S05]  /*1ae0*/  UMOV UR34, URZ ;  /* 0x000000ff00227c82 */ /* 0x000fca0008000000 */
.L_x_32:
[----:B------:R-:W-:Y:S01]  /*1af0*/  ULEA UR33, UR17, UR6, 0x3 ;  /* 0x0000000611217291 */ /* 0x000fe2000f8e18ff */
[----:B------:R-:W-:Y:S01]  /*1b00*/  @P5 MOV R3, 0x8000 ;  /* 0x0000800000035802 */ /* 0x000fe20000000f00 */
[----:B-12-4-:R-:W-:Y:S10]  /*1b10*/  @P0 BRA `(.L_x_27) ;  /* 0x00000000000c0947 */ /* 0x016ff40003800000 */
[----:B------:R-:W-:-:S04]  /*1b20*/  SHF.L.U32 R5, R15, 0x1f, RZ ;  /* 0x0000001f0f057819 */ /* 0x000fc800000006ff */
[----:B------:R-:W2:Y:S02]  /*1b30*/  SYNCS.PHASECHK.TRANS64.TRYWAIT P0, [UR33+0x68], R5 ;  /* 0x00006805ff0075a7 */ /* 0x000ea40008001121 */
[----:B--2---:R-:W-:Y:S05]  /*1b40*/  @!P0 BRA `(.L_x_28) ;  /* 0x0000007000dc8947 */ /* 0x004fea0003800000 */
.L_x_27:
[----:B------:R2:W-:Y:S01]  /*1b50*/  @P5 SYNCS.ARRIVE.TRANS64 RZ, [UR33], R3 ;  /* 0x00000003ffff59a7 */ /* 0x0005e20008000021 */
[----:B------:R-:W-:Y:S02]  /*1b60*/  ULOP3.LUT UR8, UR22, 0x2, URZ, 0xfc, !UPT ;  /* 0x0000000216087892 */ /* 0x000fe4000f8efcff */
[----:B------:R-:W-:Y:S02]  /*1b70*/  UIADD3 UR16, UPT, UPT, UR16, 0x1, URZ ;  /* 0x0000000110107890 */ /* 0x000fe4000fffe0ff */
[----:B------:R-:W-:Y:S02]  /*1b80*/  UISETP.NE.AND UP0, UPT, UR8, 0x2, UPT ;  /* 0x000000020800788c */ /* 0x000fe4000bf05270 */
[----:B------:R-:W-:-:S07]  /*1b90*/  UISETP.NE.AND UP2, UPT, UR16, 0x1, UPT ;  /* 0x000000011000788c */ /* 0x000fce000bf45270 */
[----:B------:R-:W-:Y:S05]  /*1ba0*/  BRA.U UP0, `(.L_x_29) ;  /* 0x0000000100047547 */ /* 0x000fea000b800000 */
[----:B------:R-:W-:Y:S05]  /*1bb0*/  BPT.TRAP 0x1 ;  /* 0x000000040000795c */ /* 0x000fea0000300000 */
.L_x_29:
[----:B------:R-:W-:Y:S04]  /*1bc0*/  BSSY.RECONVERGENT B0, `(.L_x_30) ;  /* 0x0000003000007945 */ /* 0x000fe80003800200 */
[----:B------:R-:W-:Y:S05]  /*1bd0*/  @!P4 BRA `(.L_x_31) ;  /* 0x000000000004c947 */ /* 0x000fea0003800000 */
[----:B------:R-:W-:Y:S05]  /*1be0*/  BPT.TRAP 0x1 ;  /* 0x000000040000795c */ /* 0x000fea0000300000 */
.L_x_31:
[----:B------:R-:W-:Y:S05]  /*1bf0*/  BSYNC.RECONVERGENT B0 ;  /* 0x0000000000007941 */ /* 0x000fea0003800200 */
.L_x_30:
[----:B------:R-:W-:Y:S02]  /*1c00*/  UIADD3 UR23, UPT, UPT, UR17, 0x1, URZ ;  /* 0x0000000111177890 */ /* 0x000fe4000fffe0ff */
[----:B------:R-:W-:Y:S02]  /*1c10*/  UIADD3 UR28, UP1, UPT, UR14, 0x80, URZ ;  /* 0x000000800e1c7890 */ /* 0x000fe4000ff3e0ff */
[----:B------:R-:W-:Y:S02]  /*1c20*/  UISETP.NE.AND UP0, UPT, UR23, 0xd, UPT ;  /* 0x0000000d1700788c */ /* 0x000fe4000bf05270 */
[----:B------:R-:W-:Y:S02]  /*1c30*/  ULOP3.LUT UR33, UR33, 0xfefffff8, URZ, 0xc0, !UPT ;  /* 0xfefffff821217892 */ /* 0x000fe4000f8ec0ff */
[----:B------:R-:W-:Y:S02]  /*1c40*/  USEL UR9, URZ, 0x1, UP0 ;  /* 0x00000001ff097887 */ /* 0x000fe40008000000 */
[----:B------:R-:W-:-:S02]  /*1c50*/  USEL UR23, UR23, URZ, UP0 ;  /* 0x000000ff17177287 */ /* 0x000fc40008000000 */
[----:B------:R-:W-:Y:S02]  /*1c60*/  UIADD3 UR26, UP0, UPT, UR14, 0x180, URZ ;  /* 0x000001800e1a7890 */ /* 0x000fe4000ff1e0ff */
[----:B------:R-:W-:Y:S01]  /*1c70*/  ULEA UR8, UR23, UR6, 0x3 ;  /* 0x0000000617087291 */ /* 0x000fe2000f8e18ff */
[----:B------:R-:W-:Y:S01]  /*1c80*/  LOP3.LUT R15, R15, UR9, RZ, 0x3c, !PT ;  /* 0x000000090f0f7c12 */ /* 0x000fe2000f8e3cff */
[----:B------:R-:W-:Y:S02]  /*1c90*/  UIADD3.X UR29, UPT, UPT, URZ, UR15, URZ, UP1, !UPT ;  /* 0x0000000fff1d7290 */ /* 0x000fe40008ffe4ff */
[----:B------:R-:W-:Y:S01]  /*1ca0*/  UIADD3.X UR27, UPT, UPT, URZ, UR15, URZ, UP0, !UPT ;  /* 0x0000000fff1b7290 */ /* 0x000fe200087fe4ff */
[----:B-1----:R-:W-:Y:S01]  /*1cb0*/  SHF.L.U32 R2, R15, 0x1f, RZ ;  /* 0x0000001f0f027819 */ /* 0x002fe200000006ff */
[----:B------:R-:W-:Y:S01]  /*1cc0*/  UMOV UR18, 0x0 ;  /* 0x0000000000127882 */ /* 0x000fe20000000000 */
[----:B------:R-:W-:Y:S01]  /*1cd0*/  UMOV UR19, 0x10000000 ;  /* 0x1000000000137882 */ /* 0x000fe20000000000 */
[----:B------:R-:W-:Y:S01]  /*1ce0*/  UMOV UR10, UR34 ;  /* 0x00000022000a7c82 */ /* 0x000fe20008000000 */
[----:B------:R4:W1:Y:S01]  /*1cf0*/  SYNCS.PHASECHK.TRANS64.TRYWAIT P0, [UR8+0x68], R2 ;  /* 0x00006802ff0075a7 */ /* 0x0008620008001108 */
[----:B------:R-:W-:Y:S01]  /*1d00*/  ULEA UR8, UR17, UR6, 0xd ;  /* 0x0000000611087291 */ /* 0x000fe2000f8e68ff */
[----:B------:R-:W-:Y:S01]  /*1d10*/  UMOV UR12, UR36 ;  /* 0x00000024000c7c82 */ /* 0x000fe20008000000 */
[----:B------:R-:W-:-:S02]  /*1d20*/  UMOV UR9, UR33 ;  /* 0x0000002100097c82 */ /* 0x000fc40008000000 */
[----:B------:R-:W-:Y:S02]  /*1d30*/  UIADD3 UR32, UPT, UPT, UR8, 0x4300, URZ ;  /* 0x0000430008207890 */ /* 0x000fe4000fffe0ff */
[----:B------:R-:W-:Y:S01]  /*1d40*/  UIADD3 UR8, UPT, UPT, UR8, 0x1e300, URZ ;  /* 0x0001e30008087890 */ /* 0x000fe2000fffe0ff */
[----:B------:R-:W-:Y:S01]  /*1d50*/  UMOV UR25, UR13 ;  /* 0x0000000d00197c82 */ /* 0x000fe20008000000 */
[----:B------:R-:W-:-:S05]  /*1d60*/  UMOV UR17, UR23 ;  /* 0x0000001700117c82 */ /* 0x000fca0008000000 */
[----:B------:R2:W-:Y:S02]  /*1d70*/  UTMALDG.3D.2CTA [UR32], [UR28], desc[UR18] ;  /* 0x000012201c0075b4 */ /* 0x0005e40008211000 */
[----:B------:R4:W-:Y:S01]  /*1d80*/  UTMALDG.3D.2CTA [UR8], [UR26], desc[UR18] ;  /* 0x000012081a0075b4 */ /* 0x0009e20008211000 */
[----:B--2---:R-:W-:Y:S01]  /*1d90*/  UIADD3 UR34, UPT, UPT, UR34, 0x40, URZ ;  /* 0x0000004022227890 */ /* 0x004fe2000fffe0ff */
[----:B------:R-:W-:Y:S11]  /*1da0*/  BRA.U UP2, `(.L_x_32) ;  /* 0xfffffffd02507547 */ /* 0x000ff6000b83ffff */
.L_x_26:
[----:B----4-:R-:W-:Y:S01]  /*1db0*/  ULEA UR8, UR23, UR6, 0x3 ;  /* 0x0000000617087291 */ /* 0x010fe2000f8e18ff */
[----:B-1----:R-:W-:Y:S01]  /*1dc0*/  SHF.L.U32 R2, R15, 0x1f, RZ ;  /* 0x0000001f0f027819 */ /* 0x002fe200000006ff */
[----:B------:R-:W-:Y:S01]  /*1dd0*/  @!P1 SYNCS.ARRIVE.TRANS64.A1T0 RZ, [UR6+0x118], RZ ;  /* 0x000118ffffff99a7 */ /* 0x000fe20008100006 */
[----:B------:R-:W-:-:S06]  /*1de0*/  UISETP.GT.AND UP0, UPT, UR7, UR5, UPT ;  /* 0x000000050700728c */ /* 0x000fcc000bf04270 */
[----:B--2---:R1:W2:Y:S03]  /*1df0*/  SYNCS.PHASECHK.TRANS64.TRYWAIT P0, [UR8+0x68], R2 ;  /* 0x00006802ff0075a7 */ /* 0x0042a60008001108 */
[----:B------:R-:W-:Y:S05]  /*1e00*/  BRA.U !UP0, `(.L_x_33) ;  /* 0x0000000108bc7547 */ /* 0x000fea000b800000 */
[----:B------:R-:W-:Y:S01]  /*1e10*/  UIADD3 UR26, UPT, UPT, UR24, UR25, URZ ;  /* 0x00000019181a7290 */ /* 0x000fe2000fffe0ff */
[----:B------:R-:W-:-:S11]  /*1e20*/  UMOV UR27, UR23 ;  /* 0x00000017001b7c82 */ /* 0x000fd60008000000 */
.L_x_39:
[----:B------:R-:W-:Y:S01]  /*1e30*/  ULEA UR17, UR27, UR6, 0x3 ;  /* 0x000000061b117291 */ /* 0x000fe2000f8e18ff */
[----:B--2---:R-:W-:Y:S01]  /*1e40*/  @P5 MOV R3, 0x8000 ;  /* 0x0000800000035802 */ /* 0x004fe20000000f00 */
[----:B-12---:R-:W-:Y:S10]  /*1e50*/  @P0 BRA `(.L_x_34) ;  /* 0x00000000000c0947 */ /* 0x006ff40003800000 */
[----:B------:R-:W-:-:S04]  /*1e60*/  SHF.L.U32 R5, R15, 0x1f, RZ ;  /* 0x0000001f0f057819 */ /* 0x000fc800000006ff */
[----:B------:R-:W2:Y:S02]  /*1e70*/  SYNCS.PHASECHK.TRANS64.TRYWAIT P0, [UR17+0x68], R5 ;  /* 0x00006805ff0075a7 */ /* 0x000ea40008001111 */
[----:B--2---:R-:W-:Y:S05]  /*1e80*/  @!P0 BRA `(.L_x_35) ;  /* 0x0000007000248947 */ /* 0x004fea0003800000 */
.L_x_34:
[----:B------:R2:W-:Y:S01]  /*1e90*/  @P5 SYNCS.ARRIVE.TRANS64 RZ, [UR17], R3 ;  /* 0x00000003ffff59a7 */ /* 0x0005e20008000011 */
[----:B------:R-:W-:-:S04]  /*1ea0*/  ULOP3.LUT UR8, UR22, 0x2, URZ, 0xfc, !UPT ;  /* 0x0000000216087892 */ /* 0x000fc8000f8efcff */
[----:B------:R-:W-:-:S09]  /*1eb0*/  UISETP.NE.AND UP0, UPT, UR8, 0x2, UPT ;  /* 0x000000020800788c */ /* 0x000fd2000bf05270 */
[----:B------:R-:W-:Y:S05]  /*1ec0*/  BRA.U UP0, `(.L_x_36) ;  /* 0x0000000100047547 */ /* 0x000fea000b800000 */
[----:B------:R-:W-:Y:S05]  /*1ed0*/  BPT.TRAP 0x1 ;  /* 0x000000040000795c */ /* 0x000fea0000300000 */
.L_x_36:
[----:B------:R-:W-:Y:S04]  /*1ee0*/  BSSY.RECONVERGENT B0, `(.L_x_37) ;  /* 0x0000003000007945 */ /* 0x000fe80003800200 */
[----:B------:R-:W-:Y:S05]  /*1ef0*/  @!P4 BRA `(.L_x_38) ;  /* 0x000000000004c947 */ /* 0x000fea0003800000 */
[----:B------:R-:W-:Y:S05]  /*1f00*/  BPT.TRAP 0x1 ;  /* 0x000000040000795c */ /* 0x000fea0000300000 */
.L_x_38:
[----:B------:R-:W-:Y:S05]  /*1f10*/  BSYNC.RECONVERGENT B0 ;  /* 0x0000000000007941 */ /* 0x000fea0003800200 */
.L_x_37:
[----:B------:R-:W-:Y:S02]  /*1f20*/  UIADD3 UR23, UPT, UPT, UR27, 0x1, URZ ;  /* 0x000000011b177890 */ /* 0x000fe4000fffe0ff */
[----:B------:R-:W-:Y:S02]  /*1f30*/  UIADD3 UR32, UP1, UPT, UR14, 0x80, URZ ;  /* 0x000000800e207890 */ /* 0x000fe4000ff3e0ff */
[----:B------:R-:W-:Y:S02]  /*1f40*/  UISETP.NE.AND UP0, UPT, UR23, 0xd, UPT ;  /* 0x0000000d1700788c */ /* 0x000fe4000bf05270 */
[----:B------:R-:W-:Y:S02]  /*1f50*/  USHF.L.U32 UR18, UR25, 0x6, URZ ;  /* 0x0000000619127899 */ /* 0x000fe400080006ff */
[----:B------:R-:W-:Y:S02]  /*1f60*/  USEL UR9, URZ, 0x1, UP0 ;  /* 0x00000001ff097887 */ /* 0x000fe40008000000 */
[----:B------:R-:W-:-:S02]  /*1f70*/  USEL UR23, UR23, URZ, UP0 ;  /* 0x000000ff17177287 */ /* 0x000fc40008000000 */
[----:B------:R-:W-:Y:S02]  /*1f80*/  UIADD3 UR30, UP0, UPT, UR14, 0x180, URZ ;  /* 0x000001800e1e7890 */ /* 0x000fe4000ff1e0ff */
[----:B------:R-:W-:Y:S01]  /*1f90*/  ULEA UR8, UR23, UR6, 0x3 ;  /* 0x0000000617087291 */ /* 0x000fe2000f8e18ff */
[----:B------:R-:W-:Y:S01]  /*1fa0*/  LOP3.LUT R15, R15, UR9, RZ, 0x3c, !PT ;  /* 0x000000090f0f7c12 */ /* 0x000fe2000f8e3cff */
[----:B------:R-:W-:Y:S02]  /*1fb0*/  ULOP3.LUT UR17, UR17, 0xfefffff8, URZ, 0xc0, !UPT ;  /* 0xfefffff811117892 */ /* 0x000fe4000f8ec0ff */
[----:B------:R-:W-:Y:S01]  /*1fc0*/  UIADD3.X UR33, UPT, UPT, URZ, UR15, URZ, UP1, !UPT ;  /* 0x0000000fff217290 */ /* 0x000fe20008ffe4ff */
[----:B-1----:R-:W-:Y:S01]  /*1fd0*/  SHF.L.U32 R2, R15, 0x1f, RZ ;  /* 0x0000001f0f027819 */ /* 0x002fe200000006ff */
[----:B------:R-:W-:Y:S01]  /*1fe0*/  UIADD3.X UR31, UPT, UPT, URZ, UR15, URZ, UP0, !UPT ;  /* 0x0000000fff1f7290 */ /* 0x000fe200087fe4ff */
[----:B------:R-:W-:Y:S02]  /*1ff0*/  UMOV UR28, 0x0 ;  /* 0x00000000001c7882 */ /* 0x000fe40000000000 */
[----:B------:R4:W1:Y:S01]  /*2000*/  SYNCS.PHASECHK.TRANS64.TRYWAIT P0, [UR8+0x68], R2 ;  /* 0x00006802ff0075a7 */ /* 0x0008620008001108 */
[----:B------:R-:W-:Y:S01]  /*2010*/  ULEA UR8, UR27, UR6, 0xd ;  /* 0x000000061b087291 */ /* 0x000fe2000f8e68ff */
[----:B------:R-:W-:Y:S01]  /*2020*/  UMOV UR29, 0x10000000 ;  /* 0x10000000001d7882 */ /* 0x000fe20000000000 */
[----:B------:R-:W-:-:S02]  /*2030*/  UMOV UR19, UR35 ;  /* 0x0000002300137c82 */ /* 0x000fc40008000000 */
[----:B------:R-:W-:Y:S02]  /*2040*/  UIADD3 UR16, UPT, UPT, UR8, 0x4300, URZ ;  /* 0x0000430008107890 */ /* 0x000fe4000fffe0ff */
[----:B------:R-:W-:Y:S01]  /*2050*/  UIADD3 UR8, UPT, UPT, UR8, 0x1e300, URZ ;  /* 0x0001e30008087890 */ /* 0x000fe2000fffe0ff */
[----:B------:R-:W-:Y:S01]  /*2060*/  UMOV UR20, UR36 ;  /* 0x0000002400147c82 */ /* 0x000fe20008000000 */
[----:B------:R-:W-:Y:S01]  /*2070*/  UMOV UR12, UR36 ;  /* 0x00000024000c7c82 */ /* 0x000fe20008000000 */
[----:B------:R-:W-:Y:S01]  /*2080*/  UMOV UR9, UR17 ;  /* 0x0000001100097c82 */ /* 0x000fe20008000000 */
[----:B------:R-:W-:Y:S01]  /*2090*/  UMOV UR10, UR18 ;  /* 0x00000012000a7c82 */ /* 0x000fe20008000000 */
[----:B------:R-:W-:Y:S02]  /*20a0*/  UIADD3 UR25, UPT, UPT, UR25, 0x1, URZ ;  /* 0x0000000119197890 */ /* 0x000fe4000fffe0ff */
[----:B------:R4:W-:Y:S01]  /*20b0*/  UTMALDG.3D.2CTA [UR16], [UR32], desc[UR28] ;  /* 0x00001c10200075b4 */ /* 0x0009e20008211000 */
[----:B------:R-:W-:Y:S01]  /*20c0*/  UMOV UR27, UR23 ;  /* 0x00000017001b7c82 */ /* 0x000fe20008000000 */
[----:B------:R-:W-:Y:S01]  /*20d0*/  UISETP.NE.AND UP0, UPT, UR25, UR26, UPT ;  /* 0x0000001a1900728c */ /* 0x000fe2000bf05270 */
[----:B------:R4:W-:Y:S08]  /*20e0*/  UTMALDG.3D.2CTA [UR8], [UR30], desc[UR28] ;  /* 0x00001c081e0075b4 */ /* 0x0009f00008211000 */
[----:B----4-:R-:W-:Y:S05]  /*20f0*/  BRA.U UP0, `(.L_x_39) ;  /* 0xfffffffd004c7547 */ /* 0x010fea000b83ffff */
.L_x_33:
[----:B-1----:R-:W-:Y:S01]  /*2100*/  LEA R2, R14, UR6, 0x3 ;  /* 0x000000060e027c11 */ /* 0x002fe2000f8e18ff */
[----:B------:R-:W-:Y:S01]  /*2110*/  NOP ;  /* 0x0000000000007918 */ /* 0x000fe20000000000 */
[----:B--2---:R-:W-:Y:S02]  /*2120*/  SHF.L.U32 R3, R12, 0x1f, RZ ;  /* 0x0000001f0c037819 */ /* 0x004fe400000006ff */
[----:B------:R-:W-:Y:S02]  /*2130*/  LEA R4, R14, UR6, 0x4 ;  /* 0x000000060e047c11 */ /* 0x000fe4000f8e20ff */
[----:B------:R-:W1:Y:S02]  /*2140*/  SYNCS.PHASECHK.TRANS64.TRYWAIT P0, [R2+URZ+0x120], R3 ;  /* 0x00012003020075a7 */ /* 0x000e6400080011ff */
[----:B-1----:R-:W-:Y:S05]  /*2150*/  @!P0 BRA `(.L_x_40) ;  /* 0x0000006c00888947 */ /* 0x002fea0003800000 */
.L_x_162:
[----:B------:R-:W2:Y:S01]  /*2160*/  LDS.128 R4, [R4+0x1b0] ;  /* 0x0001b00004047984 */ /* 0x000ea20000000c00 */
[----:B------:R-:W-:Y:S01]  /*2170*/  ISETP.GE.AND P0, PT, R26, 0x1, PT ;  /* 0x000000011a00780c */ /* 0x000fe20003f06270 */
[----:B-1----:R-:W-:Y:S01]  /*2180*/  VIADD R2, R2, 0x130 ;  /* 0x0000013002027836 */ /* 0x002fe20000000000 */
[----:B------:R-:W-:Y:S01]  /*2190*/  @!PT LDS RZ, [RZ] ;  /* 0x00000000fffff984 */ /* 0x000fe20000000800 */
[----:B------:R-:W-:Y:S01]  /*21a0*/  @!PT LDS RZ, [RZ] ;  /* 0x00000000fffff984 */ /* 0x000fe20000000800 */
[----:B------:R-:W-:Y:S01]  /*21b0*/  @!PT LDS RZ, [RZ] ;  /* 0x00000000fffff984 */ /* 0x000fe20000000800 */
[----:B------:R-:W-:Y:S01]  /*21c0*/  @!PT LDS RZ, [RZ] ;  /* 0x00000000fffff984 */ /* 0x000fe20000000800 */
[----:B------:R1:W-:Y:S06]  /*21d0*/  MEMBAR.ALL.CTA ;  /* 0x0000000000007992 */ /* 0x0003ec0000008000 */
[----:B-1----:R-:W1:Y:S01]  /*21e0*/  FENCE.VIEW.ASYNC.S ;  /* 0x00000000000073c6 */ /* 0x002e620000000000 */
[----:B------:R-:W-:-:S04]  /*21f0*/  PRMT R2, RZ, 0x654, R2 ;  /* 0x00000654ff027816 */ /* 0x000fc80000000002 */
[----:B-1----:R1:W-:Y:S01]  /*2200*/  SYNCS.ARRIVE.TRANS64.RED.A1T0 RZ, [R2+URZ], RZ ;  /* 0x000000ff02ff79a7 */ /* 0x0023e200081004ff */
[----:B--2---:R-:W-:-:S13]  /*2210*/  LOP3.LUT P2, RZ, R6, 0x1, RZ, 0xc0, !PT ;  /* 0x0000000106ff7812 */ /* 0x004fda000784c0ff */
[----:B------:R-:W-:Y:S01]  /*2220*/  @P2 SHF.R.U32.HI R3, RZ, 0x10, R5 ;  /* 0x00000010ff032819 */ /* 0x000fe20000011605 */
[----:B------:R-:W-:Y:S01]  /*2230*/  VOTEU.ANY UP0, P2 ;  /* 0x0000000000ff7886 */ /* 0x000fe20001000100 */
[----:B------:R-:W-:Y:S02]  /*2240*/  @P2 MOV R13, R4 ;  /* 0x00000004000d2202 */ /* 0x000fe40000000f00 */
[----:B------:R-:W-:Y:S02]  /*2250*/  @P2 R2UR.BROADCAST UR8, R3 ;  /* 0x00000000030822ca */ /* 0x000fe400008e0000 */
[----:B------:R-:W-:-:S11]  /*2260*/  @P2 LOP3.LUT R11, R5, 0xffff, RZ, 0xc0, !PT ;  /* 0x0000ffff050b2812 */ /* 0x000fd600078ec0ff */
[----:B------:R-:W-:Y:S01]  /*2270*/  @UP0 UMOV UR36, UR8 ;  /* 0x0000000800240c82 */ /* 0x000fe20008000000 */
[----:B-1----:R-:W-:Y:S05]  /*2280*/  @!P0 BRA `(.L_x_41) ;  /* 0x0000000000b88947 */ /* 0x002fea0003800000 */
[----:B------:R-:W3:Y:S01]  /*2290*/  LDC.64 R4, c[0x0][0xb18] ;  /* 0x0002c600ff047b82 */ /* 0x000ee20000000a00 */
[----:B------:R-:W-:-:S07]  /*22a0*/  ISETP.NE.AND P3, PT, R26, 0x1, PT ;  /* 0x000000011a00780c */ /* 0x000fce0003f65270 */
[----:B------:R-:W1:Y:S08]  /*22b0*/  LDC.64 R6, c[0x0][0xb10] ;  /* 0x0002c400ff067b82 */ /* 0x000e700000000a00 */
[----:B------:R-:W2:Y:S08]  /*22c0*/  LDC R17, c[0x0][0xb20] ;  /* 0x0002c800ff117b82 */ /* 0x000eb00000000800 */
[----:B------:R-:W4:Y:S01]  /*22d0*/  LDC R18, c[0x0][0xb0c] ;  /* 0x0002c300ff127b82 */ /* 0x000f220000000800 */
[----:B---3--:R-:W-:Y:S01]  /*22e0*/  IMAD.HI.U32 R22, R0, R5, RZ ;  /* 0x0000000500167227 */ /* 0x008fe200078e00ff */
[----:B------:R-:W-:-:S06]  /*22f0*/  ISETP.NE.AND P0, PT, R4, 0x1, PT ;  /* 0x000000010400780c */ /* 0x000fcc0003f05270 */
[----:B------:R-:W3:Y:S01]  /*2300*/  LDC.64 R2, c[0x0][0xb28] ;  /* 0x0002ca00ff027b82 */ /* 0x000ee20000000a00 */
[----:B-1----:R-:W-:-:S04]  /*2310*/  IMAD.HI.U32 R20, R9, R6, RZ ;  /* 0x0000000609147227 */ /* 0x002fc800078e00ff */
[----:B------:R-:W-:Y:S01]  /*2320*/  IMAD.HI.U32 R24, R13, R6, RZ ;  /* 0x000000060d187227 */ /* 0x000fe200078e00ff */
[----:B------:R-:W-:Y:S02]  /*2330*/  SHF.R.U32.HI R20, RZ, R7, R20 ;  /* 0x00000007ff147219 */ /* 0x000fe40000011614 */
[----:B--2---:R-:W-:Y:S01]  /*2340*/  SHF.R.U32.HI R19, RZ, R17, R22 ;  /* 0x00000011ff137219 */ /* 0x004fe20000011616 */
[----:B------:R-:W-:Y:S01]  /*2350*/  IMAD.HI.U32 R22, R11, R5, RZ ;  /* 0x000000050b167227 */ /* 0x000fe200078e00ff */
[----:B------:R-:W-:Y:S02]  /*2360*/  SHF.R.U32.HI R24, RZ, R7, R24 ;  /* 0x00000007ff187219 */ /* 0x000fe40000011618 */
[----:B------:R-:W-:Y:S02]  /*2370*/  SEL R19, R0, R19, !P0 ;  /* 0x0000001300137207 */ /* 0x000fe40004000000 */
[----:B------:R-:W-:Y:S02]  /*2380*/  SHF.R.U32.HI R22, RZ, R17, R22 ;  /* 0x00000011ff167219 */ /* 0x000fe40000011616 */
[----:B----4-:R-:W-:-:S02]  /*2390*/  ISETP.NE.AND P1, PT, R18, 0x1, PT ;  /* 0x000000011200780c */ /* 0x010fc40003f25270 */
[----:B------:R-:W-:Y:S02]  /*23a0*/  SEL R5, R11, R22, !P0 ;  /* 0x000000160b057207 */ /* 0x000fe40004000000 */
[----:B------:R-:W-:Y:S02]  /*23b0*/  SEL R21, R9, R20, !P1 ;  /* 0x0000001409157207 */ /* 0x000fe40004800000 */
[----:B------:R-:W-:Y:S01]  /*23c0*/  SEL R7, R13, R24, !P1 ;  /* 0x000000180d077207 */ /* 0x000fe20004800000 */
[----:B---3--:R-:W-:Y:S01]  /*23d0*/  IMAD.HI.U32 R20, R19, R2, RZ ;  /* 0x0000000213147227 */ /* 0x008fe200078e00ff */
[----:B------:R-:W-:-:S03]  /*23e0*/  IADD3 R17, PT, PT, -R5, RZ, RZ ;  /* 0x000000ff05117210 */ /* 0x000fc60007ffe1ff */
        /* <DEDUP_REMOVED lines=11> */
[----:B------:R-:W-:-:S04]  /*24a0*/  @!P0 IMAD.HI.U32 R20, R7, R2, RZ ;  /* 0x0000000207148227 */ /* 0x000fc800078e00ff */
[----:B------:R-:W-:Y:S01]  /*24b0*/  IMAD.MOV R2, RZ, RZ, -R6 ;  /* 0x000000ffff027224 */ /* 0x000fe200078e0a06 */
[----:B------:R-:W-:-:S03]  /*24c0*/  @!P0 SHF.R.U32.HI R20, RZ, R3, R20 ;  /* 0x00000003ff148219 */ /* 0x000fc60000011614 */
[----:B------:R-:W-:Y:S01]  /*24d0*/  IMAD R2, R26, R2, R5 ;  /* 0x000000021a027224 */ /* 0x000fe200078e0205 */
        /* <DEDUP_REMOVED lines=9> */
.L_x_41:
[----:B------:R-:W1:Y:S02]  /*2570*/  LDCU UR8, c[0x0][0xb30] ;  /* 0x00016600ff0877ac */ /* 0x000e640008000800 */
[----:B-1----:R-:W-:-:S09]  /*2580*/  UISETP.NE.AND UP0, UPT, UR8, 0x1, UPT ;  /* 0x000000010800788c */ /* 0x002fd2000bf05270 */
[----:B------:R-:W-:Y:S05]  /*2590*/  BRA.U UP0, `(.L_x_42) ;  /* 0x0000000100407547 */ /* 0x000fea000b800000 */
[----:B------:R-:W1:Y:S08]  /*25a0*/  LDC.64 R4, c[0x0][0xb10] ;  /* 0x0002c400ff047b82 */ /* 0x000e700000000a00 */
[----:B------:R-:W2:Y:S08]  /*25b0*/  LDC.64 R2, c[0x0][0xb18] ;  /* 0x0002c600ff027b82 */ /* 0x000eb00000000a00 */
[----:B------:R-:W4:Y:S08]  /*25c0*/  LDC R6, c[0x0][0xb20] ;  /* 0x0002c800ff067b82 */ /* 0x000f300000000800 */
[----:B------:R-:W3:Y:S01]  /*25d0*/  LDC R18, c[0x0][0xb0c] ;  /* 0x0002c300ff127b82 */ /* 0x000ee20000000800 */
[----:B-1----:R-:W-:-:S05]  /*25e0*/  IMAD.HI.U32 R4, R13, R4, RZ ;  /* 0x000000040d047227 */ /* 0x002fca00078e00ff */
[----:B------:R-:W-:Y:S01]  /*25f0*/  SHF.R.U32.HI R4, RZ, R5, R4 ;  /* 0x00000005ff047219 */ /* 0x000fe20000011604 */
[----:B--2---:R-:W-:Y:S01]  /*2600*/  IMAD.HI.U32 R3, R11, R3, RZ ;  /* 0x000000030b037227 */ /* 0x004fe200078e00ff */
[----:B------:R-:W-:-:S04]  /*2610*/  ISETP.NE.AND P0, PT, R2, 0x1, PT ;  /* 0x000000010200780c */ /* 0x000fc80003f05270 */
[----:B----4-:R-:W-:-:S04]  /*2620*/  SHF.R.U32.HI R6, RZ, R6, R3 ;  /* 0x00000006ff067219 */ /* 0x010fc80000011603 */
[----:B------:R-:W-:Y:S02]  /*2630*/  SEL R3, R11, R6, !P0 ;  /* 0x000000060b037207 */ /* 0x000fe40004000000 */
[----:B---3--:R-:W-:-:S04]  /*2640*/  ISETP.NE.AND P1, PT, R18, 0x1, PT ;  /* 0x000000011200780c */ /* 0x008fc80003f25270 */
[----:B------:R-:W-:-:S05]  /*2650*/  SEL R4, R13, R4, !P1 ;  /* 0x000000040d047207 */ /* 0x000fca0004800000 */
[----:B------:R-:W-:Y:S02]  /*2660*/  IMAD.IADD R5, R3, 0x1, -R4 ;  /* 0x0000000103057824 */ /* 0x000fe400078e0a04 */
[----:B------:R-:W-:Y:S02]  /*2670*/  IMAD.IADD R3, R4, 0x1, -R3 ;  /* 0x0000000104037824 */ /* 0x000fe400078e0a03 */
[----:B------:R-:W-:Y:S02]  /*2680*/  IMAD R13, R5, R18, R13 ;  /* 0x00000012050d7224 */ /* 0x000fe400078e020d */
[----:B------:R-:W-:-:S07]  /*2690*/  IMAD R11, R3, R2, R11 ;  /* 0x00000002030b7224 */ /* 0x000fce00078e020b */
.L_x_42:
[----:B------:R-:W-:Y:S01]  /*26a0*/  VIADD R14, R14, 0x1 ;  /* 0x000000010e0e7836 */ /* 0x000fe20000000000 */
[----:B------:R-:W-:Y:S01]  /*26b0*/  PLOP3.LUT P1, PT, PT, PT, PT, 0x80, 0x8 ;  /* 0x000000000008781c */ /* 0x000fe20003f2f070 */
[----:B------:R-:W-:Y:S02]  /*26c0*/  IMAD.IADD R21, R13, 0x1, R60 ;  /* 0x000000010d157824 */ /* 0x000fe400078e023c */
[----:B------:R-:W-:Y:S01]  /*26d0*/  IMAD.IADD R20, R11, 0x1, R58 ;  /* 0x000000010b147824 */ /* 0x000fe200078e023a */
[----:B------:R-:W-:-:S04]  /*26e0*/  ISETP.NE.AND P0, PT, R14, 0x2, PT ;  /* 0x000000020e00780c */ /* 0x000fc80003f05270 */
[----:B------:R-:W-:Y:S02]  /*26f0*/  SEL R3, RZ, 0x1, P0 ;  /* 0x00000001ff037807 */ /* 0x000fe40000000000 */
[----:B------:R-:W-:Y:S02]  /*2700*/  SEL R14, R14, RZ, P0 ;  /* 0x000000ff0e0e7207 */ /* 0x000fe40000000000 */
[----:B------:R-:W-:Y:S01]  /*2710*/  LOP3.LUT R12, R12, R3, RZ, 0x3c, !PT ;  /* 0x000000030c0c7212 */ /* 0x000fe200078e3cff */
[----:B------:R-:W-:Y:S06]  /*2720*/  @P2 BRA `(.L_x_43) ;  /* 0xfffffff000642947 */ /* 0x000fec000383ffff */
[----:B------:R-:W-:Y:S01]  /*2730*/  UIADD3 UR6, UPT, UPT, UR6, 0x68, URZ ;  /* 0x0000006806067890 */ /* 0x000fe2000fffe0ff */
[----:B------:R-:W-:-:S03]  /*2740*/  SHF.L.U32 R3, R15, 0x1f, RZ ;  /* 0x0000001f0f037819 */ /* 0x000fc600000006ff */
[----:B------:R-:W-:-:S09]  /*2750*/  ULEA UR4, UR23, UR6, 0x3 ;  /* 0x0000000617047291 */ /* 0x000fd2000f8e18ff */
[----:B------:R-:W1:Y:S02]  /*2760*/  SYNCS.PHASECHK.TRANS64.TRYWAIT P0, [UR4], R3 ;  /* 0x00000003ff0075a7 */ /* 0x000e640008001104 */
[----:B-1----:R-:W-:Y:S05]  /*2770*/  @!P0 BRA `(.L_x_44) ;  /* 0x0000006800148947 */ /* 0x002fea0003800000 */
.L_x_164:
[----:B------:R-:W-:-:S04]  /*2780*/  UIADD3 UR5, UPT, UPT, UR23, 0x1, URZ ;  /* 0x0000000117057890 */ /* 0x000fc8000fffe0ff */
[----:B------:R-:W-:-:S04]  /*2790*/  UISETP.NE.AND UP0, UPT, UR5, 0xd, UPT ;  /* 0x0000000d0500788c */ /* 0x000fc8000bf05270 */
[----:B------:R-:W-:Y:S02]  /*27a0*/  USEL UR7, URZ, 0x1, UP0 ;  /* 0x00000001ff077887 */ /* 0x000fe40008000000 */
[----:B------:R-:W-:-:S04]  /*27b0*/  USEL UR5, UR5, URZ, UP0 ;  /* 0x000000ff05057287 */ /* 0x000fc80008000000 */
[----:B------:R-:W-:Y:S01]  /*27c0*/  ULEA UR4, UR5, UR6, 0x3 ;  /* 0x0000000605047291 */ /* 0x000fe2000f8e18ff */
[----:B------:R-:W-:-:S04]  /*27d0*/  LOP3.LUT R2, R15, UR7, RZ, 0x3c, !PT ;  /* 0x000000070f027c12 */ /* 0x000fc8000f8e3cff */
[----:B-1----:R-:W-:-:S04]  /*27e0*/  SHF.L.U32 R3, R2, 0x1f, RZ ;  /* 0x0000001f02037819 */ /* 0x002fc800000006ff */
[----:B------:R-:W1:Y:S02]  /*27f0*/  SYNCS.PHASECHK.TRANS64.TRYWAIT P0, [UR4], R3 ;  /* 0x00000003ff0075a7 */ /* 0x000e640008001104 */
[----:B-1----:R-:W-:Y:S05]  /*2800*/  @!P0 BRA `(.L_x_45) ;  /* 0x0000006800088947 */ /* 0x002fea0003800000 */
.L_x_166:
        /* <DEDUP_REMOVED lines=9> */
.L_x_168:
        /* <DEDUP_REMOVED lines=9> */
.L_x_170:
        /* <DEDUP_REMOVED lines=9> */
.L_x_172:
        /* <DEDUP_REMOVED lines=9> */
.L_x_174:
        /* <DEDUP_REMOVED lines=9> */
.L_x_176:
        /* <DEDUP_REMOVED lines=9> */
.L_x_178:
        /* <DEDUP_REMOVED lines=9> */
.L_x_180:
        /* <DEDUP_REMOVED lines=9> */
.L_x_182:
        /* <DEDUP_REMOVED lines=9> */
.L_x_184:
        /* <DEDUP_REMOVED lines=9> */
.L_x_186:
[----:B------:R-:W-:-:S04]  /*2db0*/  UIADD3 UR5, UPT, UPT, UR5, 0x1, URZ ;  /* 0x0000000105057890 */ /* 0x000fc8000fffe0ff */
[----:B------:R-:W-:-:S04]  /*2dc0*/  UISETP.NE.AND UP0, UPT, UR5, 0xd, UPT ;  /* 0x0000000d0500788c */ /* 0x000fc8000bf05270 */
[----:B------:R-:W-:Y:S02]  /*2dd0*/  USEL UR4, URZ, 0x1, UP0 ;  /* 0x00000001ff047887 */ /* 0x000fe40008000000 */
[----:B------:R-:W-:-:S04]  /*2de0*/  USEL UR5, UR5, URZ, UP0 ;  /* 0x000000ff05057287 */ /* 0x000fc80008000000 */
[----:B------:R-:W-:Y:S01]  /*2df0*/  ULEA UR5, UR5, UR6, 0x3 ;  /* 0x0000000605057291 */ /* 0x000fe2000f8e18ff */
[----:B-1----:R-:W-:-:S04]  /*2e00*/  LOP3.LUT R3, R2, UR4, RZ, 0x3c, !PT ;  /* 0x0000000402037c12 */ /* 0x002fc8000f8e3cff */
[----:B------:R-:W-:Y:S01]  /*2e10*/  SHF.L.U32 R3, R3, 0x1f, RZ ;  /* 0x0000001f03037819 */ /* 0x000fe200000006ff */
[----:B---3--:R-:W-:-:S07]  /*2e20*/  IMAD.U32 R0, RZ, RZ, UR5 ;  /* 0x00000005ff007e24 */ /* 0x008fce000f8e00ff */
.L_x_56:
[----:B-1----:R1:W2:Y:S02]  /*2e30*/  SYNCS.PHASECHK.TRANS64.TRYWAIT P0, [R0+URZ], R3 ;  /* 0x00000003000075a7 */ /* 0x0022a400080011ff */
[----:B--2---:R-:W-:Y:S05]  /*2e40*/  @!P0 NANOSLEEP.SYNCS 0x989680 ;  /* 0x009896800000895d */ /* 0x004fea0003900000 */
[----:B------:R-:W2:Y:S02]  /*2e50*/  @!P0 SYNCS.PHASECHK.TRANS64 P0, [R0+URZ], R3 ;  /* 0x00000003000085a7 */ /* 0x000ea400080010ff */
[----:B--2---:R-:W-:Y:S05]  /*2e60*/  @P0 EXIT ;  /* 0x000000000000094d */ /* 0x004fea0003800000 */
[----:B------:R-:W-:Y:S05]  /*2e70*/  BRA `(.L_x_56) ;  /* 0xfffffffc00ec7947 */ /* 0x000fea000383ffff */
.L_x_23:
[----:B------:R-:W-:-:S04]  /*2e80*/  UISETP.NE.AND UP1, UPT, UR37, URZ, UPT ;  /* 0x000000ff2500728c */ /* 0x000fc8000bf25270 */
[----:B------:R-:W-:-:S09]  /*2e90*/  UISETP.NE.OR UP1, UPT, UR10, 0x1, UP1 ;  /* 0x000000010a00788c */ /* 0x000fd20008f25670 */
[----:B------:R-:W-:Y:S05]  /*2ea0*/  BRA.U UP1, `(.L_x_57) ;  /* 0x00000005014c7547 */ /* 0x000fea000b800000 */
[----:B------:R-:W-:Y:S01]  /*2eb0*/  HFMA2 R11, -RZ, RZ, 0, 0 ;  /* 0x00000000ff0b7431 */ /* 0x000fe200000001ff */
[----:B------:R-:W-:Y:S01]  /*2ec0*/  ISETP.GE.U32.AND P2, PT, R10, 0x2, PT ;  /* 0x000000020a00780c */ /* 0x000fe20003f46070 */
[----:B------:R-:W-:Y:S01]  /*2ed0*/  IMAD.MOV.U32 R12, RZ, RZ, 0x1 ;  /* 0x00000001ff0c7424 */ /* 0x000fe200078e00ff */
[----:B------:R-:W-:Y:S01]  /*2ee0*/  CS2R R8, SRZ ;  /* 0x0000000000087805 */ /* 0x000fe2000001ff00 */
[----:B------:R-:W-:Y:S01]  /*2ef0*/  IMAD.MOV.U32 R3, RZ, RZ, RZ ;  /* 0x000000ffff037224 */ /* 0x000fe200078e00ff */
[----:B------:R-:W-:Y:S01]  /*2f00*/  UMOV UR4, 0x400 ;  /* 0x0000040000047882 */ /* 0x000fe20000000000 */
[----:B------:R-:W-:Y:S01]  /*2f10*/  UMOV UR6, URZ ;  /* 0x000000ff00067c82 */ /* 0x000fe20008000000 */
[----:B------:R-:W-:-:S12]  /*2f20*/  ULEA UR37, UR37, UR4, 0x18 ;  /* 0x0000000425257291 */ /* 0x000fd8000f8ec0ff */
.L_x_61:
[----:B------:R-:W-:Y:S02]  /*2f30*/  LEA R0, R3, UR37, 0x3 ;  /* 0x0000002503007c11 */ /* 0x000fe4000f8e18ff */
[----:B------:R-:W-:-:S03]  /*2f40*/  SHF.L.U32 R5, R8, 0x1f, RZ ;  /* 0x0000001f08057819 */ /* 0x000fc600000006ff */
[----:B------:R-:W-:Y:S01]  /*2f50*/  VIADD R4, R0, 0x190 ;  /* 0x0000019000047836 */ /* 0x000fe20000000000 */
[----:B------:R-:W1:Y:S02]  /*2f60*/  SYNCS.PHASECHK.TRANS64.TRYWAIT P0, [R0+URZ+0x180], R5 ;  /* 0x00018005000075a7 */ /* 0x000e6400080011ff */
[----:B-1----:R-:W-:Y:S05]  /*2f70*/  @!P0 BRA `(.L_x_58) ;  /* 0x0000006400348947 */ /* 0x002fea0003800000 */
.L_x_187:
[----:B------:R-:W-:Y:S01]  /*2f80*/  ULEA UR5, UR6, UR37, 0x3 ;  /* 0x0000002506057291 */ /* 0x000fe2000f8e18ff */
[----:B------:R-:W-:Y:S01]  /*2f90*/  PRMT R4, RZ, 0x654, R4 ;  /* 0x00000654ff047816 */ /* 0x000fe20000000004 */
[----:B-1----:R-:W-:Y:S01]  /*2fa0*/  @!P2 IMAD.MOV.U32 R5, RZ, RZ, 0x10 ;  /* 0x00000010ff05a424 */ /* 0x002fe200078e00ff */
[----:B------:R-:W-:Y:S01]  /*2fb0*/  SHF.L.U32 R7, R12, 0x1f, RZ ;  /* 0x0000001f0c077819 */ /* 0x000fe200000006ff */
[----:B------:R-:W-:Y:S01]  /*2fc0*/  UIADD3 UR4, UPT, UPT, UR5, 0x120, URZ ;  /* 0x0000012005047890 */ /* 0x000fe2000fffe0ff */
[----:B------:R1:W-:Y:S05]  /*2fd0*/  SYNCS.ARRIVE.TRANS64.RED.A1T0 RZ, [R4+URZ], RZ ;  /* 0x000000ff04ff79a7 */ /* 0x0003ea00081004ff */
[----:B------:R-:W-:Y:S01]  /*2fe0*/  IMAD.U32 R13, RZ, RZ, UR4 ;  /* 0x00000004ff0d7e24 */ /* 0x000fe2000f8e00ff */
[----:B------:R-:W2:Y:S04]  /*2ff0*/  SYNCS.PHASECHK.TRANS64.TRYWAIT P0, [UR5+0x130], R7 ;  /* 0x00013007ff0075a7 */ /* 0x000ea80008001105 */
[----:B------:R-:W-:Y:S01]  /*3000*/  PRMT R13, R10, 0x654, R13 ;  /* 0x000006540a0d7816 */ /* 0x000fe2000000000d */
[----:B-12---:R-:W-:Y:S06]  /*3010*/  @!P0 BRA `(.L_x_59) ;  /* 0x0000006400208947 */ /* 0x006fec0003800000 */
.L_x_189:
[----:B------:R-:W-:Y:S01]  /*3020*/  ULEA UR4, UR6, UR37, 0x4 ;  /* 0x0000002506047291 */ /* 0x000fe2000f8e20ff */
[----:B------:R-:W-:Y:S01]  /*3030*/  SEL R2, R13, R2, !P2 ;  /* 0x000000020d027207 */ /* 0x000fe20005000000 */
[----:B------:R-:W-:Y:S01]  /*3040*/  UIADD3 UR5, UPT, UPT, UR5, 0x120, URZ ;  /* 0x0000012005057890 */ /* 0x000fe2000fffe0ff */
[----:B-1----:R-:W-:Y:S01]  /*3050*/  LEA R0, R11, UR37, 0x3 ;  /* 0x000000250b007c11 */ /* 0x002fe2000f8e18ff */
[----:B------:R-:W-:Y:S01]  /*3060*/  UIADD3 UR4, UPT, UPT, UR4, 0x1b0, URZ ;  /* 0x000001b004047890 */ /* 0x000fe2000fffe0ff */
[----:B------:R1:W-:Y:S01]  /*3070*/  @!P2 SYNCS.ARRIVE.TRANS64.RED RZ, [R2+URZ], R5 ;  /* 0x0000000502ffa9a7 */ /* 0x0003e200080004ff */
[----:B------:R-:W-:Y:S01]  /*3080*/  UIADD3 UR6, UPT, UPT, UR6, 0x1, URZ ;  /* 0x0000000106067890 */ /* 0x000fe2000fffe0ff */
[----:B------:R-:W-:-:S03]  /*3090*/  VIADD R3, R3, 0x1 ;  /* 0x0000000103037836 */ /* 0x000fc60000000000 */
[----:B------:R-:W-:Y:S02]  /*30a0*/  UISETP.NE.AND UP0, UPT, UR6, 0x2, UPT ;  /* 0x000000020600788c */ /* 0x000fe4000bf05270 */
[----:B------:R-:W-:Y:S01]  /*30b0*/  ISETP.NE.AND P0, PT, R3, 0x2, PT ;  /* 0x000000020300780c */ /* 0x000fe20003f05270 */
[----:B------:R-:W-:Y:S06]  /*30c0*/  UGETNEXTWORKID.BROADCAST [UR4], [UR5] ;  /* 0x00000000040073ca */ /* 0x000fec0008000100 */
[----:B------:R-:W-:Y:S02]  /*30d0*/  USEL UR4, URZ, 0x1, UP0 ;  /* 0x00000001ff047887 */ /* 0x000fe40008000000 */
[----:B------:R-:W-:-:S04]  /*30e0*/  USEL UR6, UR6, URZ, UP0 ;  /* 0x000000ff06067287 */ /* 0x000fc80008000000 */
[----:B------:R-:W-:Y:S02]  /*30f0*/  LOP3.LUT R12, R12, UR4, RZ, 0x3c, !PT ;  /* 0x000000040c0c7c12 */ /* 0x000fe4000f8e3cff */
[----:B-1----:R-:W-:-:S04]  /*3100*/  SHF.L.U32 R5, R9, 0x1f, RZ ;  /* 0x0000001f09057819 */ /* 0x002fc800000006ff */
[----:B------:R-:W1:Y:S02]  /*3110*/  SYNCS.PHASECHK.TRANS64.TRYWAIT P1, [R0+URZ+0x120], R5 ;  /* 0x00012005000075a7 */ /* 0x000e6400080211ff */
[----:B-1----:R-:W-:Y:S05]  /*3120*/  @!P1 BRA `(.L_x_60) ;  /* 0x0000006000f49947 */ /* 0x002fea0003800000 */
.L_x_190:
[----:B------:R-:W-:Y:S01]  /*3130*/  LEA R4, R11, UR37, 0x4 ;  /* 0x000000250b047c11 */ /* 0x000fe2000f8e20ff */
[----:B-1----:R-:W-:Y:S01]  /*3140*/  VIADD R0, R0, 0x130 ;  /* 0x0000013000007836 */ /* 0x002fe20000000000 */
[----:B------:R-:W-:Y:S01]  /*3150*/  SEL R3, R3, RZ, P0 ;  /* 0x000000ff03037207 */ /* 0x000fe20000000000 */
[----:B------:R-:W-:-:S03]  /*3160*/  VIADD R11, R11, 0x1 ;  /* 0x000000010b0b7836 */ /* 0x000fc60000000000 */
[----:B------:R-:W1:Y:S01]  /*3170*/  LDS.128 R4, [R4+0x1b0] ;  /* 0x0001b00004047984 */ /* 0x000e620000000c00 */
[----:B------:R-:W-:Y:S02]  /*3180*/  PRMT R0, RZ, 0x654, R0 ;  /* 0x00000654ff007816 */ /* 0x000fe40000000000 */
[C---:B------:R-:W-:Y:S01]  /*3190*/  ISETP.NE.AND P1, PT, R11.reuse, 0x2, PT ;  /* 0x000000020b00780c */ /* 0x040fe20003f25270 */
[----:B------:R-:W-:Y:S01]  /*31a0*/  @!PT LDS RZ, [RZ] ;  /* 0x00000000fffff984 */ /* 0x000fe20000000800 */
[----:B------:R-:W-:Y:S01]  /*31b0*/  @!PT LDS RZ, [RZ] ;  /* 0x00000000fffff984 */ /* 0x000fe20000000800 */
[----:B------:R-:W-:Y:S01]  /*31c0*/  @!PT LDS RZ, [RZ] ;  /* 0x00000000fffff984 */ /* 0x000fe20000000800 */
[----:B------:R-:W-:Y:S01]  /*31d0*/  @!PT LDS RZ, [RZ] ;  /* 0x00000000fffff984 */ /* 0x000fe20000000800 */
[----:B------:R2:W-:Y:S06]  /*31e0*/  MEMBAR.ALL.CTA ;  /* 0x0000000000007992 */ /* 0x0005ec0000008000 */
[----:B--2---:R-:W2:Y:S01]  /*31f0*/  FENCE.VIEW.ASYNC.S ;  /* 0x00000000000073c6 */ /* 0x004ea20000000000 */
[----:B------:R-:W-:Y:S01]  /*3200*/  SEL R11, R11, RZ, P1 ;  /* 0x000000ff0b0b7207 */ /* 0x000fe20000800000 */
[----:B--2---:R2:W-:Y:S01]  /*3210*/  SYNCS.ARRIVE.TRANS64.RED.A1T0 RZ, [R0+URZ], RZ ;  /* 0x000000ff00ff79a7 */ /* 0x0045e200081004ff */
[----:B-1----:R-:W-:-:S02]  /*3220*/  LOP3.LUT P3, RZ, R6, 0x1, RZ, 0xc0, !PT ;  /* 0x0000000106ff7812 */ /* 0x002fc4000786c0ff */
[----:B------:R-:W-:-:S04]  /*3230*/  SEL R5, RZ, 0x1, P0 ;  /* 0x00000001ff057807 */ /* 0x000fc80000000000 */
[----:B------:R-:W-:Y:S02]  /*3240*/  LOP3.LUT R8, R8, R5, RZ, 0x3c, !PT ;  /* 0x0000000508087212 */ /* 0x000fe400078e3cff */
[----:B--2---:R-:W-:-:S04]  /*3250*/  SEL R0, RZ, 0x1, P1 ;  /* 0x00000001ff007807 */ /* 0x004fc80000800000 */
[----:B------:R-:W-:Y:S01]  /*3260*/  LOP3.LUT R9, R9, R0, RZ, 0x3c, !PT ;  /* 0x0000000009097212 */ /* 0x000fe200078e3cff */
[----:B------:R-:W-:Y:S06]  /*3270*/  @P3 BRA `(.L_x_61) ;  /* 0xfffffffc002c3947 */ /* 0x000fec000383ffff */
[----:B------:R-:W-:Y:S01]  /*3280*/  ULEA UR5, UR6, UR37, 0x3 ;  /* 0x0000002506057291 */ /* 0x000fe2000f8e18ff */
[----:B------:R-:W-:-:S08]  /*3290*/  SHF.L.U32 R3, R12, 0x1f, RZ ;  /* 0x0000001f0c037819 */ /* 0x000fd000000006ff */
[----:B------:R-:W1:Y:S02]  /*32a0*/  SYNCS.PHASECHK.TRANS64 P0, [UR5+0x130], R3 ;  /* 0x00013003ff0075a7 */ /* 0x000e640008001005 */
[----:B-1----:R-:W-:Y:S05]  /*32b0*/  @P0 BRA `(.L_x_62) ;  /* 0x0000000000080947 */ /* 0x002fea0003800000 */
[----:B------:R-:W1:Y:S02]  /*32c0*/  SYNCS.PHASECHK.TRANS64.TRYWAIT P0, [UR5+0x130], R3 ;  /* 0x00013003ff0075a7 */ /* 0x000e640008001105 */
[----:B-1----:R-:W-:Y:S05]  /*32d0*/  @!P0 BRA `(.L_x_63) ;  /* 0x00000060009c8947 */ /* 0x002fea0003800000 */
.L_x_62:
[----:B------:R-:W-:-:S04]  /*32e0*/  UIADD3 UR4, UPT, UPT, UR6, 0x1, URZ ;  /* 0x0000000106047890 */ /* 0x000fc8000fffe0ff */
[----:B------:R-:W-:-:S04]  /*32f0*/  UISETP.NE.AND UP0, UPT, UR4, 0x2, UPT ;  /* 0x000000020400788c */ /* 0x000fc8000bf05270 */
[----:B------:R-:W-:Y:S02]  /*3300*/  USEL UR7, URZ, 0x1, UP0 ;  /* 0x00000001ff077887 */ /* 0x000fe40008000000 */
[----:B------:R-:W-:-:S04]  /*3310*/  USEL UR4, UR4, URZ, UP0 ;  /* 0x000000ff04047287 */ /* 0x000fc80008000000 */
[----:B------:R-:W-:Y:S01]  /*3320*/  ULEA UR4, UR4, UR37, 0x3 ;  /* 0x0000002504047291 */ /* 0x000fe2000f8e18ff */
[----:B-1----:R-:W-:-:S04]  /*3330*/  LOP3.LUT R3, R12, UR7, RZ, 0x3c, !PT ;  /* 0x000000070c037c12 */ /* 0x002fc8000f8e3cff */
[----:B------:R-:W-:-:S04]  /*3340*/  SHF.L.U32 R0, R3, 0x1f, RZ ;  /* 0x0000001f03007819 */ /* 0x000fc800000006ff */
[----:B------:R-:W1:Y:S02]  /*3350*/  SYNCS.PHASECHK.TRANS64 P0, [UR4+0x130], R0 ;  /* 0x00013000ff0075a7 */ /* 0x000e640008001004 */
[----:B-1----:R-:W-:Y:S05]  /*3360*/  @P0 EXIT ;  /* 0x000000000000094d */ /* 0x002fea0003800000 */
[----:B------:R-:W-:Y:S02]  /*3370*/  SHF.L.U32 R3, R3, 0x1f, RZ ;  /* 0x0000001f03037819 */ /* 0x000fe400000006ff */
[----:B------:R-:W-:-:S07]  /*3380*/  MOV R0, UR4 ;  /* 0x0000000400007c02 */ /* 0x000fce0008000f00 */
.L_x_64:
[----:B-1----:R1:W2:Y:S02]  /*3390*/  SYNCS.PHASECHK.TRANS64.TRYWAIT P0, [R0+URZ+0x130], R3 ;  /* 0x00013003000075a7 */ /* 0x0022a400080011ff */
[----:B--2---:R-:W-:Y:S05]  /*33a0*/  @!P0 NANOSLEEP.SYNCS 0x989680 ;  /* 0x009896800000895d */ /* 0x004fea0003900000 */
[----:B------:R-:W2:Y:S02]  /*33b0*/  @!P0 SYNCS.PHASECHK.TRANS64 P0, [R0+URZ+0x130], R3 ;  /* 0x00013003000085a7 */ /* 0x000ea400080010ff */
[----:B--2---:R-:W-:Y:S05]  /*33c0*/  @P0 EXIT ;  /* 0x000000000000094d */ /* 0x004fea0003800000 */
[----:B------:R-:W-:Y:S05]  /*33d0*/  BRA `(.L_x_64) ;  /* 0xfffffffc00ec7947 */ /* 0x000fea000383ffff */
.L_x_57:
[----:B------:R-:W-:Y:S05]  /*33e0*/  BRA.U UP4, `(.L_x_65) ;  /* 0x0000001104d87547 */ /* 0x000fea000b800000 */
[----:B------:R-:W-:Y:S01]  /*33f0*/  UMOV UR6, 0x40 ;  /* 0x0000004000067882 */ /* 0x000fe20000000000 */
[----:B------:R-:W-:Y:S01]  /*3400*/  NOP ;  /* 0x0000000000007918 */ /* 0x000fe20000000000 */
[----:B------:R-:W-:Y:S01]  /*3410*/  ULEA UR6, UR37, UR6, 0x18 ;  /* 0x0000000625067291 */ /* 0x000fe2000f8ec0ff */
[----:B------:R-:W-:Y:S02]  /*3420*/  UMOV UR7, 0x400 ;  /* 0x0000040000077882 */ /* 0x000fe40000000000 */
[----:B------:R-:W-:-:S06]  /*3430*/  ULEA UR37, UR37, UR7, 0x18 ;  /* 0x0000000725257291 */ /* 0x000fcc000f8ec0ff */
[----:B------:R-:W1:Y:S02]  /*3440*/  LDS.U8 R2, [UR6+0x1c] ;  /* 0x00001c06ff027984 */ /* 0x000e640008000000 */
[----:B-1----:R-:W-:-:S13]  /*3450*/  ISETP.NE.AND P0, PT, R2, RZ, PT ;  /* 0x000000ff0200720c */ /* 0x002fda0003f05270 */
[----:B------:R-:W-:Y:S05]  /*3460*/  @P0 BRA `(.L_x_66) ;  /* 0x0000000400080947 */ /* 0x000fea0003800000 */
[----:B------:R-:W-:Y:S02]  /*3470*/  UISETP.NE.U32.AND UP0, UPT, UR5, 0x1, UPT ;  /* 0x000000010500788c */ /* 0x000fe4000bf05070 */
[----:B------:R-:W-:-:S07]  /*3480*/  UIADD3 UR8, UPT, UPT, UR6, 0x8, URZ ;  /* 0x0000000806087890 */ /* 0x000fce000fffe0ff */
[----:B------:R-:W-:Y:S05]  /*3490*/  BRA.U !UP0, `(.L_x_67) ;  /* 0x00000001089c7547 */ /* 0x000fea000b800000 */
[----:B------:R-:W-:Y:S01]  /*34a0*/  ELECT P0, URZ, PT ;  /* 0x0000000000ff782f */ /* 0x000fe20003800000 */
[----:B------:R-:W-:-:S12]  /*34b0*/  BSSY B0, `(.L_x_67) ;  /* 0x0000025000007945 */ /* 0x000fd80003800000 */
[----:B------:R-:W-:Y:S05]  /*34c0*/  @!P0 BRA `(.L_x_68) ;  /* 0x00000000008c8947 */ /* 0x000fea0003800000 */
[----:B------:R-:W-:-:S05]  /*34d0*/  UMOV UR7, 0x10 ;  /* 0x0000001000077882 */ /* 0x000fca0000000000 */
[----:B------:R-:W-:Y:S04]  /*34e0*/  DEPBAR.LE SB1, 0x36 ;  /* 0x00009d800000791a */ /* 0x000fe80000000000 */
[----:B------:R-:W1:Y:S02]  /*34f0*/  UTCATOMSWS.2CTA.FIND_AND_SET.ALIGN UP1, UR7, UR7 ;  /* 0x00000007000775e3 */ /* 0x000e640008220800 */
[----:B-1----:R-:W-:Y:S01]  /*3500*/  MOV R11, UR7 ;  /* 0x00000007000b7c02 */ /* 0x002fe20008000f00 */
[----:B------:R-:W-:Y:S06]  /*3510*/  BRA.U UP1, `(.L_x_69) ;  /* 0x0000000101187547 */ /* 0x000fec000b800000 */
.L_x_70:
[----:B------:R-:W-:Y:S05]  /*3520*/  NANOSLEEP 0x64 ;  /* 0x000000640000795d */ /* 0x000fea0003800000 */
[----:B------:R-:W-:-:S05]  /*3530*/  UMOV UR7, 0x10 ;  /* 0x0000001000077882 */ /* 0x000fca0000000000 */
[----:B------:R-:W-:Y:S04]  /*3540*/  DEPBAR.LE SB1, 0x36 ;  /* 0x00009d800000791a */ /* 0x000fe80000000000 */
[----:B------:R-:W1:Y:S02]  /*3550*/  UTCATOMSWS.2CTA.FIND_AND_SET.ALIGN UP1, UR7, UR7 ;  /* 0x00000007000775e3 */ /* 0x000e640008220800 */
[----:B-1----:R-:W-:Y:S01]  /*3560*/  MOV R11, UR7 ;  /* 0x00000007000b7c02 */ /* 0x002fe20008000f00 */
[----:B------:R-:W-:Y:S05]  /*3570*/  BRA.U !UP1, `(.L_x_70) ;  /* 0xfffffffd09e87547 */ /* 0x000fea000b83ffff */
.L_x_69:
[----:B------:R-:W1:Y:S01]  /*3580*/  LDS R5, [UR6+0x10] ;  /* 0x00001006ff057984 */ /* 0x000e620008000800 */
[----:B------:R-:W-:Y:S01]  /*3590*/  IMAD.U32 R3, RZ, RZ, UR37 ;  /* 0x00000025ff037e24 */ /* 0x000fe2000f8e00ff */
[----:B------:R-:W-:-:S03]  /*35a0*/  MOV R2, UR4 ;  /* 0x0000000400027c02 */ /* 0x000fc60008000f00 */
[----:B------:R-:W-:Y:S01]  /*35b0*/  VIADD R3, R3, 0x1d0 ;  /* 0x000001d003037836 */ /* 0x000fe20000000000 */
[----:B-1----:R-:W-:-:S04]  /*35c0*/  SHF.L.U32 R5, R5, 0x1f, RZ ;  /* 0x0000001f05057819 */ /* 0x002fc800000006ff */
[----:B------:R-:W1:Y:S02]  /*35d0*/  SYNCS.PHASECHK.TRANS64.TRYWAIT P0, [UR6+0x8], R5 ;  /* 0x00000805ff0075a7 */ /* 0x000e640008001106 */
[----:B-1----:R-:W-:Y:S05]  /*35e0*/  @P0 BRA `(.L_x_71) ;  /* 0x0000000000080947 */ /* 0x002fea0003800000 */
[----:B------:R-:W1:Y:S02]  /*35f0*/  SYNCS.PHASECHK.TRANS64.TRYWAIT P0, [UR6+0x8], R5 ;  /* 0x00000805ff0075a7 */ /* 0x000e640008001106 */
[----:B-1----:R-:W-:Y:S05]  /*3600*/  @!P0 BRA `(.L_x_72) ;  /* 0x0000005c00e88947 */ /* 0x002fea0003800000 */
.L_x_71:
[----:B-1----:R-:W-:Y:S01]  /*3610*/  HFMA2 R4, -RZ, RZ, 0, 5.9604644775390625e-08 ;  /* 0x00000001ff047431 */ /* 0x002fe200000001ff */
[----:B------:R-:W-:Y:S01]  /*3620*/  UPRMT UR7, UR4, 0x654, UR8 ;  /* 0x0000065404077896 */ /* 0x000fe20008000008 */
[----:B------:R-:W-:Y:S01]  /*3630*/  IMAD.MOV.U32 R6, RZ, RZ, 0xffff ;  /* 0x0000ffffff067424 */ /* 0x000fe200078e00ff */
[----:B------:R-:W-:Y:S01]  /*3640*/  PRMT R2, R2, 0x654, R3 ;  /* 0x0000065402027816 */ /* 0x000fe20000000003 */
[----:B------:R-:W-:Y:S02]  /*3650*/  IMAD.MOV.U32 R5, RZ, RZ, 0x4 ;  /* 0x00000004ff057424 */ /* 0x000fe400078e00ff */
[----:B------:R-:W-:Y:S01]  /*3660*/  IMAD.SHL.U32 R9, R11, 0x20, RZ ;  /* 0x000000200b097824 */ /* 0x000fe200078e00ff */
[----:B------:R-:W-:Y:S02]  /*3670*/  MOV R3, UR7 ;  /* 0x0000000700037c02 */ /* 0x000fe40008000f00 */
[-C--:B------:R-:W-:Y:S01]  /*3680*/  SHF.L.U32 R7, R6, R11.reuse, RZ ;  /* 0x0000000b06077219 */ /* 0x080fe200000006ff */
[----:B------:R1:W-:Y:S01]  /*3690*/  SYNCS.ARRIVE.TRANS64.RED RZ, [UR7], R5 ;  /* 0x00000005ffff79a7 */ /* 0x0003e20008000407 */
[----:B------:R-:W-:Y:S01]  /*36a0*/  SHF.L.U32 R6, R4, R11, RZ ;  /* 0x0000000b04067219 */ /* 0x000fe200000006ff */
[----:B------:R1:W-:Y:S04]  /*36b0*/  STS [UR37+0x1d0], R9 ;  /* 0x0001d009ff007988 */ /* 0x0003e80008000825 */
[----:B------:R1:W-:Y:S04]  /*36c0*/  STAS [R2.64], R11 ;  /* 0x0000000b02007dbd */ /* 0x0003e8000c0008ff */
[----:B------:R1:W-:Y:S04]  /*36d0*/  ATOMS.OR RZ, [UR6+0x14], R7 ;  /* 0x00001407ffff798c */ /* 0x0003e8000b000006 */
[----:B------:R1:W-:Y:S04]  /*36e0*/  ATOMS.OR RZ, [UR6+0x18], R6 ;  /* 0x00001806ffff798c */ /* 0x0003e8000b000006 */
[----:B------:R1:W-:Y:S02]  /*36f0*/  ATOMS.XOR RZ, [UR6+0x10], R4 ;  /* 0x00001004ffff798c */ /* 0x0003e4000b800006 */
.L_x_68:
[----:B------:R-:W-:Y:S05]  /*3700*/  BSYNC B0 ;  /* 0x0000000000007941 */ /* 0x000fea0003800000 */
.L_x_67:
[----:B------:R-:W-:Y:S05]  /*3710*/  BRA.U UP0, `(.L_x_73) ;  /* 0x00000001006c7547 */ /* 0x000fea000b800000 */
[----:B------:R-:W-:-:S03]  /*3720*/  UMOV UR7, 0xffffffff ;  /* 0xffffffff00077882 */ /* 0x000fc60000000000 */
[----:B------:R-:W-:Y:S05]  /*3730*/  BRA.DIV UR7, `(.L_x_74) ;  /* 0x0000005e07b47947 */ /* 0x000fea000b800000 */
[----:B------:R-:W-:-:S13]  /*3740*/  ELECT P6, URZ, PT ;  /* 0x0000000000ff782f */ /* 0x000fda00038c0000 */
.L_x_194:
[----:B------:R-:W-:Y:S05]  /*3750*/  @!P6 BRA `(.L_x_73) ;  /* 0x00000000005ce947 */ /* 0x000fea0003800000 */
[----:B-1----:R-:W1:Y:S02]  /*3760*/  LDS R3, [UR6+0x10] ;  /* 0x00001006ff037984 */ /* 0x002e640008000800 */
[----:B-1----:R-:W-:-:S04]  /*3770*/  SHF.L.U32 R3, R3, 0x1f, RZ ;  /* 0x0000001f03037819 */ /* 0x002fc800000006ff */
[----:B------:R-:W1:Y:S02]  /*3780*/  SYNCS.PHASECHK.TRANS64.TRYWAIT P0, [UR6+0x8], R3 ;  /* 0x00000803ff0075a7 */ /* 0x000e640008001106 */
[----:B-1----:R-:W-:Y:S05]  /*3790*/  @P0 BRA `(.L_x_75) ;  /* 0x0000000000080947 */ /* 0x002fea0003800000 */
[----:B------:R-:W1:Y:S02]  /*37a0*/  SYNCS.PHASECHK.TRANS64.TRYWAIT P0, [UR6+0x8], R3 ;  /* 0x00000803ff0075a7 */ /* 0x000e640008001106 */
[----:B-1----:R-:W-:Y:S05]  /*37b0*/  @!P0 BRA `(.L_x_76) ;  /* 0x0000005c00b48947 */ /* 0x002fea0003800000 */
.L_x_75:
[----:B------:R-:W2:Y:S01]  /*37c0*/  LDS R5, [UR37+0x1d0] ;  /* 0x0001d025ff057984 */ /* 0x000ea20008000800 */
[----:B-1----:R-:W-:Y:S02]  /*37d0*/  HFMA2 R2, -RZ, RZ, 0, 5.9604644775390625e-08 ;  /* 0x00000001ff027431 */ /* 0x002fe400000001ff */
[----:B------:R-:W-:Y:S01]  /*37e0*/  IMAD.MOV.U32 R3, RZ, RZ, 0xffff ;  /* 0x0000ffffff037424 */ /* 0x000fe200078e00ff */
[----:B------:R-:W-:Y:S01]  /*37f0*/  UPRMT UR7, UR4, 0x654, UR8 ;  /* 0x0000065404077896 */ /* 0x000fe20008000008 */
[----:B--2---:R-:W-:-:S03]  /*3800*/  IMAD.SHL.U32 R4, R5, 0x20, RZ ;  /* 0x0000002005047824 */ /* 0x004fc600078e00ff */
[-C--:B------:R-:W-:Y:S02]  /*3810*/  SHF.L.U32 R3, R3, R5.reuse, RZ ;  /* 0x0000000503037219 */ /* 0x080fe400000006ff */
[----:B------:R-:W-:Y:S01]  /*3820*/  SHF.L.U32 R5, R2, R5, RZ ;  /* 0x0000000502057219 */ /* 0x000fe200000006ff */
[----:B------:R2:W-:Y:S04]  /*3830*/  STS [UR37+0x1d0], R4 ;  /* 0x0001d004ff007988 */ /* 0x0005e80008000825 */
[----:B------:R2:W-:Y:S04]  /*3840*/  ATOMS.OR RZ, [UR6+0x14], R3 ;  /* 0x00001403ffff798c */ /* 0x0005e8000b000006 */
[----:B------:R2:W-:Y:S01]  /*3850*/  ATOMS.OR RZ, [UR6+0x18], R5 ;  /* 0x00001805ffff798c */ /* 0x0005e2000b000006 */
[----:B------:R-:W-:Y:S03]  /*3860*/  SYNCS.ARRIVE.TRANS64.RED.A1T0 RZ, [UR7], RZ ;  /* 0x000000ffffff79a7 */ /* 0x000fe60008100407 */
[----:B------:R2:W-:Y:S01]  /*3870*/  ATOMS.XOR RZ, [UR6+0x10], R2 ;  /* 0x00001002ffff798c */ /* 0x0005e2000b800006 */
[----:B------:R-:W-:Y:S05]  /*3880*/  BRA `(.L_x_73) ;  /* 0x0000000000107947 */ /* 0x000fea0003800000 */
.L_x_66:
[----:B------:R-:W-:-:S05]  /*3890*/  MOV R2, 0xffffffff ;  /* 0xffffffff00027802 */ /* 0x000fca0000000f00 */
[----:B------:R1:W-:Y:S02]  /*38a0*/  STS [UR37+0x1d0], R2 ;  /* 0x0001d002ff007988 */ /* 0x0003e40008000825 */
[----:B-1----:R-:W-:Y:S02]  /*38b0*/  MOV R2, 0x38d0 ;  /* 0x000038d000027802 */ /* 0x002fe40000000f00 */
[----:B-----5:R-:W-:Y:S05]  /*38c0*/  CALL.REL.NOINC `($__internal_1_$__cuda_sm10x_tcgen05_guardrail_trap_phase_invalid_during_alloc) ;  /* 0x0000006400887944 */ /* 0x020fea0003c00000 */
.L_x_73:
[----:B------:R-:W-:Y:S05]  /*38d0*/  WARPSYNC.ALL ;  /* 0x0000000000007948 */ /* 0x000fea0003800000 */
[----:B------:R-:W3:Y:S01]  /*38e0*/  S2UR UR7, SR_CgaCtaId ;  /* 0x00000000000779c3 */ /* 0x000ee20000008800 */
[----:B------:R-:W-:Y:S01]  /*38f0*/  UMOV UR6, 0x400 ;  /* 0x0000040000067882 */ /* 0x000fe20000000000 */
[----:B------:R-:W-:-:S06]  /*3900*/  NOP ;  /* 0x0000000000007918 */ /* 0x000fcc0000000000 */
[----:B------:R-:W-:Y:S06]  /*3910*/  BAR.ARV 0x6, 0xa0 ;  /* 0x0182800000007b1d */ /* 0x000fec0000002000 */
[----:B------:R-:W4:Y:S01]  /*3920*/  LDCU UR8, c[0x0][0x38c] ;  /* 0x00007180ff0877ac */ /* 0x000f220008000800 */
[----:B------:R-:W-:Y:S01]  /*3930*/  LOP3.LUT R0, R0, 0xffff, RZ, 0xc0, !PT ;  /* 0x0000ffff00007812 */ /* 0x000fe200078ec0ff */
[----:B-1----:R-:W-:Y:S01]  /*3940*/  IMAD.MOV.U32 R9, RZ, RZ, 0x1 ;  /* 0x00000001ff097424 */ /* 0x002fe200078e00ff */
[----:B------:R-:W-:Y:S01]  /*3950*/  LOP3.LUT R8, R8, 0xffff, RZ, 0xc0, !PT ;  /* 0x0000ffff08087812 */ /* 0x000fe200078ec0ff */
[----:B------:R-:W-:Y:S01]  /*3960*/  UMOV UR19, URZ ;  /* 0x000000ff00137c82 */ /* 0x000fe20008000000 */
[----:B------:R-:W-:Y:S01]  /*3970*/  R2UR UR11, R0 ;  /* 0x00000000000b72ca */ /* 0x000fe200000e0000 */
[----:B------:R-:W-:Y:S01]  /*3980*/  UMOV UR18, URZ ;  /* 0x000000ff00127c82 */ /* 0x000fe20008000000 */
[----:B------:R-:W-:Y:S01]  /*3990*/  R2UR UR12, R8 ;  /* 0x00000000080c72ca */ /* 0x000fe200000e0000 */
[----:B------:R-:W-:Y:S01]  /*39a0*/  IMAD.MOV.U32 R8, RZ, RZ, RZ ;  /* 0x000000ffff087224 */ /* 0x000fe200078e00ff */
[----:B------:R-:W-:Y:S01]  /*39b0*/  UMOV UR17, URZ ;  /* 0x000000ff00117c82 */ /* 0x000fe20008000000 */
[----:B---3--:R-:W-:-:S02]  /*39c0*/  ULEA UR7, UR7, UR6, 0x18 ;  /* 0x0000000607077291 */ /* 0x008fc4000f8ec0ff */
[----:B------:R-:W-:Y:S02]  /*39d0*/  UISETP.NE.AND UP2, UPT, UR5, URZ, UPT ;  /* 0x000000ff0500728c */ /* 0x000fe4000bf45270 */
[----:B------:R-:W-:Y:S02]  /*39e0*/  UIADD3 UR13, UPT, UPT, UR7, 0x4300, URZ ;  /* 0x00004300070d7890 */ /* 0x000fe4000fffe0ff */
[----:B------:R-:W-:Y:S02]  /*39f0*/  UIADD3 UR14, UPT, UPT, UR7, 0x1e300, URZ ;  /* 0x0001e300070e7890 */ /* 0x000fe4000fffe0ff */
[----:B----4-:R-:W-:Y:S01]  /*3a00*/  UIADD3 UR8, UPT, UPT, UR8, 0x3f, URZ ;  /* 0x0000003f08087890 */ /* 0x010fe2000fffe0ff */
[----:B--2---:R-:W1:Y:S01]  /*3a10*/  LDS R2, [UR7+0x1d0] ;  /* 0x0001d007ff027984 */ /* 0x004e620008000800 */
[----:B------:R-:W-:Y:S02]  /*3a20*/  USHF.R.U32.HI UR13, URZ, 0x4, UR13 ;  /* 0x00000004ff0d7899 */ /* 0x000fe4000801160d */
[----:B------:R-:W-:-:S02]  /*3a30*/  USHF.R.S32.HI UR6, URZ, 0x1f, UR8 ;  /* 0x0000001fff067899 */ /* 0x000fc40008011408 */
[----:B------:R-:W-:Y:S02]  /*3a40*/  USHF.R.U32.HI UR14, URZ, 0x4, UR14 ;  /* 0x00000004ff0e7899 */ /* 0x000fe4000801160e */
[----:B------:R-:W-:Y:S02]  /*3a50*/  ULEA.HI UR6, UR6, UR8, URZ, 0x6 ;  /* 0x0000000806067291 */ /* 0x000fe4000f8f30ff */
[----:B------:R-:W-:Y:S02]  /*3a60*/  ULOP3.LUT UR13, UR13, 0x3fff, URZ, 0xc0, !UPT ;  /* 0x00003fff0d0d7892 */ /* 0x000fe4000f8ec0ff */
[----:B------:R-:W-:Y:S02]  /*3a70*/  USHF.R.S32.HI UR6, URZ, 0x6, UR6 ;  /* 0x00000006ff067899 */ /* 0x000fe40008011406 */
[----:B------:R-:W-:Y:S02]  /*3a80*/  ULOP3.LUT UR14, UR14, 0x3fff, URZ, 0xc0, !UPT ;  /* 0x00003fff0e0e7892 */ /* 0x000fe4000f8ec0ff */
[----:B------:R-:W-:Y:S01]  /*3a90*/  UISETP.LT.AND UP0, UPT, UR6, 0x1, UPT ;  /* 0x000000010600788c */ /* 0x000fe2000bf01270 */
[----:B------:R-:W-:Y:S01]  /*3aa0*/  UMOV UR28, 0x0 ;  /* 0x00000000001c7882 */ /* 0x000fe20000000000 */
[----:B------:R-:W-:Y:S01]  /*3ab0*/  UMOV UR29, 0x8200490 ;  /* 0x08200490001d7882 */ /* 0x000fe20000000000 */
[----:B------:R-:W-:-:S02]  /*3ac0*/  ULOP3.LUT UR13, UR13, 0x10000, URZ, 0xfc, !UPT ;  /* 0x000100000d0d7892 */ /* 0x000fc4000f8efcff */
[----:B------:R-:W-:Y:S02]  /*3ad0*/  ULOP3.LUT UR14, UR14, 0x10000, URZ, 0xfc, !UPT ;  /* 0x000100000e0e7892 */ /* 0x000fe4000f8efcff */
[----:B------:R-:W-:Y:S01]  /*3ae0*/  USEL UR20, UR6, 0x1, !UP0 ;  /* 0x0000000106147887 */ /* 0x000fe2000c000000 */
[----:B------:R-:W-:Y:S01]  /*3af0*/  UMOV UR26, 0x0 ;  /* 0x00000000001a7882 */ /* 0x000fe20000000000 */
[----:B------:R-:W-:Y:S01]  /*3b00*/  UMOV UR27, 0x8200490 ;  /* 0x08200490001b7882 */ /* 0x000fe20000000000 */
[----:B------:R-:W-:Y:S01]  /*3b10*/  UMOV UR24, 0x0 ;  /* 0x0000000000187882 */ /* 0x000fe20000000000 */
[----:B------:R-:W-:Y:S01]  /*3b20*/  UMOV UR25, 0x8200490 ;  /* 0x0820049000197882 */ /* 0x000fe20000000000 */
[----:B------:R-:W-:Y:S01]  /*3b30*/  UMOV UR22, 0x0 ;  /* 0x0000000000167882 */ /* 0x000fe20000000000 */
[----:B------:R-:W-:Y:S01]  /*3b40*/  UMOV UR23, 0x8200490 ;  /* 0x0820049000177882 */ /* 0x000fe20000000000 */
[----:B-1----:R-:W-:Y:S02]  /*3b50*/  R2UR UR21, R2 ;  /* 0x00000000021572ca */ /* 0x002fe400000e0000 */
[----:B------:R-:W-:-:S13]  /*3b60*/  CS2R R2, SRZ ;  /* 0x0000000000027805 */ /* 0x000fda000001ff00 */
.L_x_84:
[C---:B------:R-:W-:Y:S02]  /*3b70*/  LEA R0, R8.reuse, UR7, 0x3 ;  /* 0x0000000708007c11 */ /* 0x040fe4000f8e18ff */
[----:B------:R-:W-:Y:S02]  /*3b80*/  SHF.L.U32 R5, R3, 0x1f, RZ ;  /* 0x0000001f03057819 */ /* 0x000fe400000006ff */
[----:B------:R-:W-:Y:S02]  /*3b90*/  LEA R4, R8, UR7, 0x4 ;  /* 0x0000000708047c11 */ /* 0x000fe4000f8e20ff */
[----:B------:R-:W1:Y:S02]  /*3ba0*/  SYNCS.PHASECHK.TRANS64.TRYWAIT P0, [R0+URZ+0x120], R5 ;  /* 0x00012005000075a7 */ /* 0x000e6400080011ff */
[----:B-1-34-:R-:W-:Y:S05]  /*3bb0*/  @!P0 BRA `(.L_x_77) ;  /* 0x0000005800cc8947 */ /* 0x01afea0003800000 */
.L_x_195:
[----:B-1----:R-:W1:Y:S01]  /*3bc0*/  LDS.128 R4, [R4+0x1b0] ;  /* 0x0001b00004047984 */ /* 0x002e620000000c00 */
[----:B------:R-:W-:Y:S02]  /*3bd0*/  VIADD R0, R0, 0x130 ;  /* 0x0000013000007836 */ /* 0x000fe40000000000 */
[----:B------:R-:W-:Y:S01]  /*3be0*/  VIADD R8, R8, 0x1 ;  /* 0x0000000108087836 */ /* 0x000fe20000000000 */
[----:B------:R-:W-:Y:S01]  /*3bf0*/  @!PT LDS RZ, [RZ] ;  /* 0x00000000fffff984 */ /* 0x000fe20000000800 */
[----:B------:R-:W-:Y:S01]  /*3c00*/  @!PT LDS RZ, [RZ] ;  /* 0x00000000fffff984 */ /* 0x000fe20000000800 */
[----:B------:R-:W-:Y:S01]  /*3c10*/  @!PT LDS RZ, [RZ] ;  /* 0x00000000fffff984 */ /* 0x000fe20000000800 */
[----:B------:R-:W-:Y:S01]  /*3c20*/  @!PT LDS RZ, [RZ] ;  /* 0x00000000fffff984 */ /* 0x000fe20000000800 */
[----:B------:R2:W-:Y:S06]  /*3c30*/  MEMBAR.ALL.CTA ;  /* 0x0000000000007992 */ /* 0x0005ec0000008000 */
[----:B--2---:R-:W2:Y:S01]  /*3c40*/  FENCE.VIEW.ASYNC.S ;  /* 0x00000000000073c6 */ /* 0x004ea20000000000 */
[----:B------:R-:W-:-:S04]  /*3c50*/  PRMT R0, RZ, 0x654, R0 ;  /* 0x00000654ff007816 */ /* 0x000fc80000000000 */
[----:B--2---:R2:W-:Y:S01]  /*3c60*/  SYNCS.ARRIVE.TRANS64.RED.A1T0 RZ, [R0+URZ], RZ ;  /* 0x000000ff00ff79a7 */ /* 0x0045e200081004ff */
[----:B-1----:R-:W-:Y:S01]  /*3c70*/  LOP3.LUT P1, RZ, R6, 0x1, RZ, 0xc0, !PT ;  /* 0x0000000106ff7812 */ /* 0x002fe2000782c0ff */
[----:B--2---:R-:W-:-:S12]  /*3c80*/  BRA.U UP2, `(.L_x_78) ;  /* 0x0000000502087547 */ /* 0x004fd8000b800000 */
[----:B------:R-:W1:Y:S01]  /*3c90*/  LDCU UR8, c[0x0][0x38c] ;  /* 0x00007180ff0877ac */ /* 0x000e620008000800 */
[----:B------:R-:W-:Y:S02]  /*3ca0*/  PLOP3.LUT P2, PT, PT, PT, PT, 0x80, 0x8 ;  /* 0x000000000008781c */ /* 0x000fe40003f4f070 */
[----:B------:R-:W-:Y:S01]  /*3cb0*/  SHF.L.U32 R5, R9, 0x1f, RZ ;  /* 0x0000001f09057819 */ /* 0x000fe200000006ff */
[----:B------:R-:W-:Y:S02]  /*3cc0*/  ULEA UR9, UR19, UR7, 0x3 ;  /* 0x0000000713097291 */ /* 0x000fe4000f8e18ff */
[----:B------:R-:W-:Y:S02]  /*3cd0*/  ULEA UR10, UR19, UR21, 0x6 ;  /* 0x00000015130a7291 */ /* 0x000fe4000f8e30ff */
[----:B-1----:R-:W-:-:S06]  /*3ce0*/  UISETP.GE.AND UP0, UPT, UR8, 0x1, UPT ;  /* 0x000000010800788c */ /* 0x002fcc000bf06270 */
[----:B------:R-:W-:-:S05]  /*3cf0*/  PLOP3.LUT P0, PT, PT, PT, UP0, 0x80, 0x8 ;  /* 0x000000000008781c */ /* 0x000fca0003f0f008 */
[----:B------:R-:W-:-:S08]  /*3d00*/  @UP0 ULEA UR8, UR18, UR7, 0x3 ;  /* 0x0000000712080291 */ /* 0x000fd0000f8e18ff */
[----:B------:R-:W-:-:S04]  /*3d10*/  @P0 SHF.L.U32 R0, R2, 0x1f, RZ ;  /* 0x0000001f02000819 */ /* 0x000fc800000006ff */
[----:B------:R1:W2:Y:S01]  /*3d20*/  @P0 SYNCS.PHASECHK.TRANS64.TRYWAIT P2, [UR8], R0 ;  /* 0x00000000ff0005a7 */ /* 0x0002a20008041108 */
[----:B------:R-:W3:Y:S02]  /*3d30*/  SYNCS.PHASECHK.TRANS64.TRYWAIT P0, [UR9+0x160], R5 ;  /* 0x00016005ff0075a7 */ /* 0x000ee40008001109 */
[----:B-123--:R-:W-:Y:S05]  /*3d40*/  @!P0 BRA `(.L_x_79) ;  /* 0x00000058007c8947 */ /* 0x00efea0003800000 */
.L_x_197:
[----:B------:R-:W-:Y:S01]  /*3d50*/  UMOV UR16, UR17 ;  /* 0x0000001100107c82 */ /* 0x000fe20008000000 */
[----:B------:R-:W-:Y:S05]  /*3d60*/  BRA.U !UP0, `(.L_x_80) ;  /* 0x0000000108c07547 */ /* 0x000fea000b800000 */
[----:B------:R-:W-:Y:S02]  /*3d70*/  UIADD3 UR16, UPT, UPT, UR20, UR17, URZ ;  /* 0x0000001114107290 */ /* 0x000fe4000fffe0ff */
[----:B------:R-:W-:Y:S01]  /*3d80*/  UPLOP3.LUT UP3, UPT, UPT, UPT, UPT, 0x40, 0x4 ;  /* 0x000000000004789c */ /* 0x000fe20003f6e870 */
[----:B------:R-:W-:Y:S01]  /*3d90*/  UMOV UR15, UR6 ;  /* 0x00000006000f7c82 */ /* 0x000fe20008000000 */
[----:B------:R-:W-:-:S09]  /*3da0*/  UMOV UR46, UR18 ;  /* 0x00000012002e7c82 */ /* 0x000fd20008000000 */
.L_x_83:
[----:B--2---:R-:W-:Y:S01]  /*3db0*/  ULEA UR8, UR46, UR7, 0x3 ;  /* 0x000000072e087291 */ /* 0x004fe2000f8e18ff */
[----:B---3--:R-:W-:Y:S11]  /*3dc0*/  @P2 BRA `(.L_x_81) ;  /* 0x00000000000c2947 */ /* 0x008ff60003800000 */
[----:B-1----:R-:W-:Y:S04]  /*3dd0*/  SHF.L.U32 R5, R2, 0x1f, RZ ;  /* 0x0000001f02057819 */ /* 0x002fe800000006ff */
[----:B------:R-:W1:Y:S02]  /*3de0*/  SYNCS.PHASECHK.TRANS64.TRYWAIT P0, [UR8], R5 ;  /* 0x00000005ff0075a7 */ /* 0x000e640008001108 */
[----:B-1----:R-:W-:Y:S05]  /*3df0*/  @!P0 BRA `(.L_x_82) ;  /* 0x0000005800688947 */ /* 0x002fea0003800000 */
.L_x_81:
[----:B------:R-:W-:Y:S01]  /*3e00*/  UISETP.NE.AND UP0, UPT, UR15, 0x1, UPT ;  /* 0x000000010f00788c */ /* 0x000fe2000bf05270 */
[----:B------:R-:W-:Y:S01]  /*3e10*/  PLOP3.LUT P2, PT, PT, PT, PT, 0x80, 0x8 ;  /* 0x000000000008781c */ /* 0x000fe20003f4f070 */
[----:B------:R-:W-:Y:S02]  /*3e20*/  UIADD3 UR18, UPT, UPT, UR46, 0x1, URZ ;  /* 0x000000012e127890 */ /* 0x000fe4000fffe0ff */
[----:B------:R-:W-:Y:S02]  /*3e30*/  ULEA UR32, UR46, UR14, 0x9 ;  /* 0x0000000e2e207291 */ /* 0x000fe4000f8e48ff */
[----:B------:R-:W-:Y:S01]  /*3e40*/  UISETP.NE.AND UP1, UPT, UR18, 0xd, UPT ;  /* 0x0000000d1200788c */ /* 0x000fe2000bf25270 */
[----:B------:R-:W-:Y:S01]  /*3e50*/  PLOP3.LUT P0, PT, PT, PT, UP0, 0x80, 0x8 ;  /* 0x000000000008781c */ /* 0x000fe20003f0f008 */
[----:B------:R-:W-:Y:S02]  /*3e60*/  UIADD3 UR44, UPT, UPT, UR32, 0x2, URZ ;  /* 0x00000002202c7890 */ /* 0x000fe4000fffe0ff */
[----:B------:R-:W-:Y:S02]  /*3e70*/  USEL UR31, URZ, 0x1, UP1 ;  /* 0x00000001ff1f7887 */ /* 0x000fe40008800000 */
[----:B------:R-:W-:Y:S02]  /*3e80*/  USEL UR18, UR18, URZ, UP1 ;  /* 0x000000ff12127287 */ /* 0x000fe40008800000 */
[----:B------:R-:W-:Y:S02]  /*3e90*/  UIADD3 UR40, UPT, UPT, UR32, 0x4, URZ ;  /* 0x0000000420287890 */ /* 0x000fe4000fffe0ff */
[----:B------:R-:W-:Y:S01]  /*3ea0*/  @UP0 ULEA UR30, UR18, UR7, 0x3 ;  /* 0x00000007121e0291 */ /* 0x000fe2000f8e18ff */
[----:B------:R-:W-:Y:S01]  /*3eb0*/  LOP3.LUT R2, R2, UR31, RZ, 0x3c, !PT ;  /* 0x0000001f02027c12 */ /* 0x000fe2000f8e3cff */
[----:B------:R-:W-:Y:S02]  /*3ec0*/  UIADD3 UR36, UPT, UPT, UR32, 0x6, URZ ;  /* 0x0000000620247890 */ /* 0x000fe4000fffe0ff */
[----:B------:R-:W-:Y:S01]  /*3ed0*/  UIADD3 UR8, UPT, UPT, UR8, 0x68, URZ ;  /* 0x0000006808087890 */ /* 0x000fe2000fffe0ff */
[----:B-1----:R-:W-:Y:S01]  /*3ee0*/  @P0 SHF.L.U32 R0, R2, 0x1f, RZ ;  /* 0x0000001f02000819 */ /* 0x002fe200000006ff */
[----:B------:R-:W-:Y:S02]  /*3ef0*/  UIADD3 UR17, UPT, UPT, UR17, 0x1, URZ ;  /* 0x0000000111117890 */ /* 0x000fe4000fffe0ff */
[----:B------:R-:W-:Y:S01]  /*3f00*/  UIADD3 UR15, UPT, UPT, UR15, -0x1, URZ ;  /* 0xffffffff0f0f7890 */ /* 0x000fe2000fffe0ff */
[----:B------:R2:W3:Y:S01]  /*3f10*/  @P0 SYNCS.PHASECHK.TRANS64.TRYWAIT P2, [UR30], R0 ;  /* 0x00000000ff0005a7 */ /* 0x0004e2000804111e */
[----:B------:R-:W-:Y:S02]  /*3f20*/  ULEA UR30, UR46, UR13, 0x9 ;  /* 0x0000000d2e1e7291 */ /* 0x000fe4000f8e48ff */
[----:B------:R-:W-:Y:S02]  /*3f30*/  UISETP.NE.AND UP0, UPT, UR17, UR16, UPT ;  /* 0x000000101100728c */ /* 0x000fe4000bf05270 */
[----:B------:R-:W-:Y:S02]  /*3f40*/  UIADD3 UR42, UPT, UPT, UR30, 0x2, URZ ;  /* 0x000000021e2a7890 */ /* 0x000fe4000fffe0ff */
[----:B------:R-:W-:Y:S02]  /*3f50*/  UIADD3 UR38, UPT, UPT, UR30, 0x4, URZ ;  /* 0x000000041e267890 */ /* 0x000fe4000fffe0ff */
[----:B------:R-:W-:Y:S01]  /*3f60*/  UIADD3 UR34, UPT, UPT, UR30, 0x6, URZ ;  /* 0x000000061e227890 */ /* 0x000fe2000fffe0ff */
[----:B------:R-:W-:Y:S01]  /*3f70*/  UMOV UR33, 0x40004040 ;  /* 0x4000404000217882 */ /* 0x000fe20000000000 */
[----:B------:R-:W-:Y:S01]  /*3f80*/  UMOV UR31, 0x40004040 ;  /* 0x40004040001f7882 */ /* 0x000fe20000000000 */
[----:B------:R-:W-:Y:S01]  /*3f90*/  UMOV UR45, 0x40004040 ;  /* 0x40004040002d7882 */ /* 0x000fe20000000000 */
[----:B------:R2:W-:Y:S01]  /*3fa0*/  UTCHMMA.2CTA gdesc[UR30], gdesc[UR32], tmem[UR10], tmem[UR28], idesc[UR29], UP3 ;  /* 0x00ff1c201e0075ea */ /* 0x0005e20009a0000a */
[----:B------:R-:W-:Y:S01]  /*3fb0*/  UPLOP3.LUT UP3, UPT, UPT, UPT, UPT, 0x80, 0x8 ;  /* 0x000000000008789c */ /* 0x000fe20003f6f070 */
[----:B------:R-:W-:Y:S01]  /*3fc0*/  UMOV UR43, 0x40004040 ;  /* 0x40004040002b7882 */ /* 0x000fe20000000000 */
[----:B------:R-:W-:Y:S01]  /*3fd0*/  UMOV UR41, 0x40004040 ;  /* 0x4000404000297882 */ /* 0x000fe20000000000 */
[----:B------:R2:W-:Y:S01]  /*3fe0*/  UTCHMMA.2CTA gdesc[UR42], gdesc[UR44], tmem[UR10], tmem[UR26], idesc[UR27], UPT ;  /* 0x00ff1a2c2a0075ea */ /* 0x0005e2000ba0000a */
[----:B------:R-:W-:Y:S01]  /*3ff0*/  UMOV UR39, 0x40004040 ;  /* 0x4000404000277882 */ /* 0x000fe20000000000 */
[----:B------:R-:W-:Y:S01]  /*4000*/  UMOV UR37, 0x40004040 ;  /* 0x4000404000257882 */ /* 0x000fe20000000000 */
[----:B------:R-:W-:Y:S01]  /*4010*/  UMOV UR35, 0x40004040 ;  /* 0x4000404000237882 */ /* 0x000fe20000000000 */
[----:B------:R2:W-:Y:S01]  /*4020*/  UTCHMMA.2CTA gdesc[UR38], gdesc[UR40], tmem[UR10], tmem[UR24], idesc[UR25], UPT ;  /* 0x00ff1828260075ea */ /* 0x0005e2000ba0000a */
[----:B------:R2:W-:Y:S01]  /*4030*/  UTCHMMA.2CTA gdesc[UR34], gdesc[UR36], tmem[UR10], tmem[UR22], idesc[UR23], UPT ;  /* 0x00ff1624220075ea */ /* 0x0005e2000ba0000a */
[----:B------:R2:W-:Y:S01]  /*4040*/  UTCBAR.2CTA.MULTICAST [UR8], URZ, UR12 ;  /* 0x000000ff080073e9 */ /* 0x0005e2000820080c */
[----:B------:R-:W-:Y:S01]  /*4050*/  UMOV UR46, UR18 ;  /* 0x00000012002e7c82 */ /* 0x000fe20008000000 */
[----:B------:R-:W-:Y:S05]  /*4060*/  BRA.U UP0, `(.L_x_83) ;  /* 0xfffffffd00507547 */ /* 0x000fea000b83ffff */
.L_x_80:
[----:B------:R-:W-:Y:S01]  /*4070*/  UIADD3 UR9, UPT, UPT, UR9, 0x140, URZ ;  /* 0x0000014009097890 */ /* 0x000fe2000fffe0ff */
[----:B------:R-:W-:-:S08]  /*4080*/  UMOV UR17, UR16 ;  /* 0x0000001000117c82 */ /* 0x000fd00008000000 */
[----:B------:R4:W-:Y:S01]  /*4090*/  UTCBAR.2CTA.MULTICAST [UR9], URZ, UR11 ;  /* 0x000000ff090073e9 */ /* 0x0009e2000820080b */
[----:B------:R-:W-:Y:S02]  /*40a0*/  NOP ;  /* 0x0000000000007918 */ /* 0x000fe40000000000 */
.L_x_78:
[----:B------:R-:W-:Y:S01]  /*40b0*/  UIADD3 UR19, UPT, UPT, UR19, 0x1, URZ ;  /* 0x0000000113137890 */ /* 0x000fe2000fffe0ff */
[----:B------:R-:W-:-:S03]  /*40c0*/  ISETP.NE.AND P0, PT, R8, 0x2, PT ;  /* 0x000000020800780c */ /* 0x000fc60003f05270 */
[----:B------:R-:W-:Y:S01]  /*40d0*/  UISETP.NE.AND UP0, UPT, UR19, 0x4, UPT ;  /* 0x000000041300788c */ /* 0x000fe2000bf05270 */
[----:B-12---:R-:W-:Y:S02]  /*40e0*/  SEL R0, RZ, 0x1, P0 ;  /* 0x00000001ff007807 */ /* 0x006fe40000000000 */
[----:B------:R-:W-:Y:S01]  /*40f0*/  SEL R8, R8, RZ, P0 ;  /* 0x000000ff08087207 */ /* 0x000fe20000000000 */
[----:B------:R-:W-:Y:S01]  /*4100*/  USEL UR8, URZ, 0x1, UP0 ;  /* 0x00000001ff087887 */ /* 0x000fe20008000000 */
[----:B------:R-:W-:Y:S01]  /*4110*/  LOP3.LUT R3, R3, R0, RZ, 0x3c, !PT ;  /* 0x0000000003037212 */ /* 0x000fe200078e3cff */
[----:B------:R-:W-:-:S04]  /*4120*/  USEL UR19, UR19, URZ, UP0 ;  /* 0x000000ff13137287 */ /* 0x000fc80008000000 */
[----:B------:R-:W-:Y:S01]  /*4130*/  LOP3.LUT R9, R9, UR8, RZ, 0x3c, !PT ;  /* 0x0000000809097c12 */ /* 0x000fe2000f8e3cff */
[----:B------:R-:W-:Y:S07]  /*4140*/  @P1 BRA `(.L_x_84) ;  /* 0xfffffff800881947 */ /* 0x000fee000383ffff */
[----:B------:R-:W1:Y:S01]  /*4150*/  S2UR UR6, SR_CgaCtaId ;  /* 0x00000000000679c3 */ /* 0x000e620000008800 */
[----:B------:R-:W-:Y:S01]  /*4160*/  ELECT P0, URZ, PT ;  /* 0x0000000000ff782f */ /* 0x000fe20003800000 */
[----:B------:R-:W-:Y:S01]  /*4170*/  HFMA2 R0, -RZ, RZ, 0, 5.9604644775390625e-08 ;  /* 0x00000001ff007431 */ /* 0x000fe200000001ff */
[----:B------:R-:W-:-:S05]  /*4180*/  UMOV UR8, 0x40 ;  /* 0x0000004000087882 */ /* 0x000fca0000000000 */
[----:B------:R-:W-:Y:S01]  /*4190*/  UVIRTCOUNT.DEALLOC.SMPOOL 0x80 ;  /* 0x000000800000784c */ /* 0x000fe20000000000 */
[----:B------:R-:W-:Y:S02]  /*41a0*/  UISETP.NE.AND UP0, UPT, UR5, URZ, UPT ;  /* 0x000000ff0500728c */ /* 0x000fe4000bf05270 */
[----:B-1----:R-:W-:-:S09]  /*41b0*/  ULEA UR6, UR6, UR8, 0x18 ;  /* 0x0000000806067291 */ /* 0x002fd2000f8ec0ff */
[----:B------:R1:W-:Y:S01]  /*41c0*/  @P0 STS.U8 [UR6+0x1c], R0 ;  /* 0x00001c00ff000988 */ /* 0x0003e20008000006 */
[----:B------:R-:W-:Y:S05]  /*41d0*/  BRA.U UP0, `(.L_x_85) ;  /* 0x0000000100a07547 */ /* 0x000fea000b800000 */
[----:B------:R-:W-:Y:S01]  /*41e0*/  UIADD3 UR5, UPT, UPT, UR7, 0x160, URZ ;  /* 0x0000016007057890 */ /* 0x000fe2000fffe0ff */
[----:B------:R-:W-:-:S03]  /*41f0*/  SHF.L.U32 R3, R9, 0x1f, RZ ;  /* 0x0000001f09037819 */ /* 0x000fc600000006ff */
[----:B------:R-:W-:-:S09]  /*4200*/  ULEA UR8, UR19, UR5, 0x3 ;  /* 0x0000000513087291 */ /* 0x000fd2000f8e18ff */
[----:B------:R-:W2:Y:S02]  /*4210*/  SYNCS.PHASECHK.TRANS64.TRYWAIT P0, [UR8], R3 ;  /* 0x00000003ff0075a7 */ /* 0x000ea40008001108 */
[----:B--2---:R-:W-:Y:S05]  /*4220*/  @!P0 BRA `(.L_x_86) ;  /* 0x0000005400748947 */ /* 0x004fea0003800000 */
.L_x_200:
[----:B----4-:R-:W-:-:S04]  /*4230*/  UIADD3 UR9, UPT, UPT, UR19, 0x1, URZ ;  /* 0x0000000113097890 */ /* 0x010fc8000fffe0ff */
        /* <DEDUP_REMOVED lines=8> */
.L_x_202:
        /* <DEDUP_REMOVED lines=9> */
.L_x_204:
[----:B------:R-:W-:-:S04]  /*4350*/  UIADD3 UR9, UPT, UPT, UR9, 0x1, URZ ;  /* 0x0000000109097890 */ /* 0x000fc8000fffe0ff */
[----:B------:R-:W-:-:S04]  /*4360*/  UISETP.NE.AND UP1, UPT, UR9, 0x4, UPT ;  /* 0x000000040900788c */ /* 0x000fc8000bf25270 */
[----:B------:R-:W-:Y:S02]  /*4370*/  USEL UR8, URZ, 0x1, UP1 ;  /* 0x00000001ff087887 */ /* 0x000fe40008800000 */
[----:B------:R-:W-:-:S04]  /*4380*/  USEL UR9, UR9, URZ, UP1 ;  /* 0x000000ff09097287 */ /* 0x000fc80008800000 */
[----:B------:R-:W-:Y:S01]  /*4390*/  ULEA UR9, UR9, UR5, 0x3 ;  /* 0x0000000509097291 */ /* 0x000fe2000f8e18ff */
[----:B-1----:R-:W-:-:S04]  /*43a0*/  LOP3.LUT R3, R2, UR8, RZ, 0x3c, !PT ;  /* 0x0000000802037c12 */ /* 0x002fc8000f8e3cff */
[----:B------:R-:W-:Y:S01]  /*43b0*/  SHF.L.U32 R3, R3, 0x1f, RZ ;  /* 0x0000001f03037819 */ /* 0x000fe200000006ff */
[----:B------:R-:W-:-:S04]  /*43c0*/  IMAD.U32 R0, RZ, RZ, UR9 ;  /* 0x00000009ff007e24 */ /* 0x000fc8000f8e00ff */
[----:B------:R1:W2:Y:S03]  /*43d0*/  SYNCS.PHASECHK.TRANS64.TRYWAIT P0, [R0+URZ], R3 ;  /* 0x00000003000075a7 */ /* 0x0002a600080011ff */
[----:B--2---:R-:W-:Y:S05]  /*43e0*/  @!P0 NANOSLEEP.SYNCS 0x989680 ;  /* 0x009896800000895d */ /* 0x004fea0003900000 */
[----:B------:R-:W2:Y:S02]  /*43f0*/  @!P0 SYNCS.PHASECHK.TRANS64 P0, [R0+URZ], R3 ;  /* 0x00000003000085a7 */ /* 0x000ea400080010ff */
[----:B--2---:R-:W-:Y:S05]  /*4400*/  @P0 BRA `(.L_x_89) ;  /* 0x0000000000200947 */ /* 0x004fea0003800000 */
.L_x_90:
[----:B--2---:R2:W4:Y:S02]  /*4410*/  SYNCS.PHASECHK.TRANS64.TRYWAIT P0, [R0+URZ], R3 ;  /* 0x00000003000075a7 */ /* 0x00452400080011ff */
[----:B----4-:R-:W-:Y:S05]  /*4420*/  @!P0 NANOSLEEP.SYNCS 0x989680 ;  /* 0x009896800000895d */ /* 0x010fea0003900000 */
[----:B------:R-:W4:Y:S02]  /*4430*/  @!P0 SYNCS.PHASECHK.TRANS64 P0, [R0+URZ], R3 ;  /* 0x00000003000085a7 */ /* 0x000f2400080010ff */
[----:B----4-:R-:W-:Y:S05]  /*4440*/  @!P0 BRA `(.L_x_90) ;  /* 0xfffffffc00f08947 */ /* 0x010fea000383ffff */
[----:B------:R-:W-:Y:S05]  /*4450*/  BRA `(.L_x_89) ;  /* 0x00000000000c7947 */ /* 0x000fea0003800000 */
.L_x_85:
[----:B------:R-:W-:-:S04]  /*4460*/  UIADD3 UR5, UPT, UPT, UR7, 0x1a0, URZ ;  /* 0x000001a007057890 */ /* 0x000fc8000fffe0ff */
[----:B------:R-:W-:-:S09]  /*4470*/  UPRMT UR5, UR4, 0x654, UR5 ;  /* 0x0000065404057896 */ /* 0x000fd20008000005 */
[----:B------:R-:W-:Y:S03]  /*4480*/  SYNCS.ARRIVE.TRANS64.RED.A1T0 RZ, [UR5], RZ ;  /* 0x000000ffffff79a7 */ /* 0x000fe60008100405 */
.L_x_89:
[----:B-12---:R-:W-:Y:S01]  /*4490*/  SHF.L.U32 R3, RZ, 0x1f, RZ ;  /* 0x0000001fff037819 */ /* 0x006fe200000006ff */
[----:B------:R-:W-:Y:S01]  /*44a0*/  UIADD3 UR5, UPT, UPT, UR7, 0x1a0, URZ ;  /* 0x000001a007057890 */ /* 0x000fe2000fffe0ff */
[----:B------:R-:W-:Y:S02]  /*44b0*/  PLOP3.LUT P0, PT, PT, PT, UP0, 0x80, 0x8 ;  /* 0x000000000008781c */ /* 0x000fe40003f0f008 */
[----:B------:R-:W1:Y:S02]  /*44c0*/  SYNCS.PHASECHK.TRANS64.TRYWAIT P1, [UR7+0x1a0], R3 ;  /* 0x0001a003ff0075a7 */ /* 0x000e640008021107 */
[----:B-1----:R-:W-:Y:S09]  /*44d0*/  @!P1 BRA `(.L_x_91) ;  /* 0x0000005400109947 */ /* 0x002ff20003800000 */
.L_x_206:
[----:B------:R-:W-:Y:S01]  /*44e0*/  @!UP0 UPRMT UR5, UR4, 0x654, UR5 ;  /* 0x0000065404058896 */ /* 0x000fe20008000005 */
[----:B------:R-:W-:Y:S02]  /*44f0*/  UMOV UR8, 0xffff ;  /* 0x0000ffff00087882 */ /* 0x000fe40000000000 */
[----:B------:R-:W-:-:S06]  /*4500*/  UMOV UR4, 0x1 ;  /* 0x0000000100047882 */ /* 0x000fcc0000000000 */
[----:B------:R-:W-:Y:S01]  /*4510*/  @!P0 SYNCS.ARRIVE.TRANS64.RED.A1T0 RZ, [UR5], RZ ;  /* 0x000000ffffff89a7 */ /* 0x000fe20008100405 */
[----:B------:R-:W-:Y:S01]  /*4520*/  NOP ;  /* 0x0000000000007918 */ /* 0x000fe20000000000 */
[----:B-1----:R-:W1:Y:S01]  /*4530*/  LDS R0, [UR6+0x14] ;  /* 0x00001406ff007984 */ /* 0x002e620008000800 */
[----:B------:R-:W-:-:S04]  /*4540*/  ULOP3.LUT UR5, UR21, 0xffff, URZ, 0xc0, !UPT ;  /* 0x0000ffff15057892 */ /* 0x000fc8000f8ec0ff */
[----:B------:R-:W-:-:S04]  /*4550*/  USHF.R.U32.HI UR5, URZ, 0x5, UR5 ;  /* 0x00000005ff057899 */ /* 0x000fc80008011605 */
[----:B------:R-:W-:Y:S02]  /*4560*/  USHF.L.U32 UR8, UR8, UR5, URZ ;  /* 0x0000000508087299 */ /* 0x000fe400080006ff */
[----:B------:R-:W-:-:S04]  /*4570*/  USHF.L.U32 UR4, UR4, UR5, URZ ;  /* 0x0000000504047299 */ /* 0x000fc800080006ff */
[----:B-1----:R-:W-:-:S04]  /*4580*/  LOP3.LUT R0, R0, UR8, RZ, 0xc0, !PT ;  /* 0x0000000800007c12 */ /* 0x002fc8000f8ec0ff */
[----:B------:R-:W-:-:S13]  /*4590*/  ISETP.NE.AND P0, PT, R0, UR8, PT ;  /* 0x0000000800007c0c */ /* 0x000fda000bf05270 */
[----:B------:R-:W-:Y:S05]  /*45a0*/  @P0 BRA `(.L_x_92) ;  /* 0x0000000000580947 */ /* 0x000fea0003800000 */
[----:B------:R-:W1:Y:S02]  /*45b0*/  LDS R0, [UR6+0x18] ;  /* 0x00001806ff007984 */ /* 0x000e640008000800 */
[----:B-1----:R-:W-:-:S04]  /*45c0*/  LOP3.LUT R0, R0, UR4, RZ, 0xc0, !PT ;  /* 0x0000000400007c12 */ /* 0x002fc8000f8ec0ff */
[----:B------:R-:W-:-:S13]  /*45d0*/  ISETP.NE.AND P0, PT, R0, UR4, PT ;  /* 0x0000000400007c0c */ /* 0x000fda000bf05270 */
[----:B------:R-:W-:Y:S05]  /*45e0*/  @P0 BRA `(.L_x_93) ;  /* 0x00000000003c0947 */ /* 0x000fea0003800000 */
[----:B------:R-:W1:Y:S01]  /*45f0*/  S2R R2, SR_LANEID ;  /* 0x0000000000027919 */ /* 0x000e620000000000 */
[----:B------:R-:W-:Y:S01]  /*4600*/  ULOP3.LUT UR8, URZ, UR8, URZ, 0x33, !UPT ;  /* 0x00000008ff087292 */ /* 0x000fe2000f8e33ff */
[----:B------:R-:W-:Y:S01]  /*4610*/  LOP3.LUT R4, RZ, UR4, RZ, 0x33, !PT ;  /* 0x00000004ff047c12 */ /* 0x000fe2000f8e33ff */
[----:B------:R-:W-:Y:S02]  /*4620*/  VOTEU.ANY UR7, UPT, PT ;  /* 0x0000000000077886 */ /* 0x000fe400038e0100 */
[----:B------:R-:W-:Y:S01]  /*4630*/  UFLO.U32 UR7, UR7 ;  /* 0x00000007000772bd */ /* 0x000fe200080e0000 */
[----:B------:R-:W2:Y:S01]  /*4640*/  REDUX UR4, R4 ;  /* 0x00000000040473c4 */ /* 0x000ea20000000000 */
[----:B------:R-:W-:-:S06]  /*4650*/  IMAD.U32 R0, RZ, RZ, UR8 ;  /* 0x00000008ff007e24 */ /* 0x000fcc000f8e00ff */
[----:B------:R1:W-:Y:S01]  /*4660*/  UTCATOMSWS.AND URZ, UR8 ;  /* 0x0000000800ff79e3 */ /* 0x0003e20008000000 */
[----:B------:R-:W3:Y:S01]  /*4670*/  REDUX UR5, R0 ;  /* 0x00000000000573c4 */ /* 0x000ee20000000000 */
[----:B-1----:R-:W-:Y:S01]  /*4680*/  ISETP.EQ.U32.AND P0, PT, R2, UR7, PT ;  /* 0x0000000702007c0c */ /* 0x002fe2000bf02070 */
[----:B--2---:R-:W-:Y:S01]  /*4690*/  IMAD.U32 R2, RZ, RZ, UR4 ;  /* 0x00000004ff027e24 */ /* 0x004fe2000f8e00ff */
[----:B---3--:R-:W-:-:S11]  /*46a0*/  MOV R3, UR5 ;  /* 0x0000000500037c02 */ /* 0x008fd60008000f00 */
[----:B------:R1:W-:Y:S04]  /*46b0*/  @P0 ATOMS.AND RZ, [UR6+0x14], R3 ;  /* 0x00001403ffff098c */ /* 0x0003e8000a800006 */
[----:B------:R1:W-:Y:S01]  /*46c0*/  @P0 ATOMS.AND RZ, [UR6+0x18], R2 ;  /* 0x00001802ffff098c */ /* 0x0003e2000a800006 */
[----:B------:R-:W-:Y:S05]  /*46d0*/  BRA `(.L_x_94) ;  /* 0x0000000000147947 */ /* 0x000fea0003800000 */
.L_x_93:
[----:B------:R-:W-:Y:S02]  /*46e0*/  MOV R2, 0x4700 ;  /* 0x0000470000027802 */ /* 0x000fe40000000f00 */
[----:B---345:R-:W-:Y:S05]  /*46f0*/  CALL.REL.NOINC `($__internal_0_$__cuda_sm10x_tcgen05_guardrail_trap_col_being_dealloced_not_returned_by_alloc) ;  /* 0x0000005400f07944 */ /* 0x038fea0003c00000 */
[----:B------:R-:W-:Y:S05]  /*4700*/  BRA `(.L_x_94) ;  /* 0x0000000000087947 */ /* 0x000fea0003800000 */
.L_x_92:
[----:B------:R-:W-:Y:S02]  /*4710*/  MOV R2, 0x4730 ;  /* 0x0000473000027802 */ /* 0x000fe40000000f00 */
[----:B---345:R-:W-:Y:S05]  /*4720*/  CALL.REL.NOINC `($__internal_2_$__cuda_sm10x_tcgen05_guardrail_trap_unallocated_columns_being_dealloced) ;  /* 0x0000005400fc7944 */ /* 0x038fea0003c00000 */
.L_x_94:
[----:B------:R-:W-:Y:S01]  /*4730*/  NOP ;  /* 0x0000000000007918 */ /* 0x000fe20000000000 */
[----:B----4-:R-:W-:Y:S05]  /*4740*/  EXIT ;  /* 0x000000000000794d */ /* 0x010fea0003800000 */
.L_x_65:
[----:B------:R-:W-:-:S09]  /*4750*/  UISETP.NE.OR UP5, UPT, UR10, 0x3, !UP5 ;  /* 0x000000030a00788c */ /* 0x000fd2000efa5670 */
[----:B------:R-:W-:Y:S05]  /*4760*/  BRA.U UP5, `(.L_x_95) ;  /* 0x0000001105787547 */ /* 0x000fea000b800000 */
[----:B------:R-:W1:Y:S01]  /*4770*/  LDC R0, c[0x0][0xb30] ;  /* 0x0002cc00ff007b82 */ /* 0x000e620000000800 */
[----:B------:R-:W2:Y:S01]  /*4780*/  LDCU.64 UR8, c[0x0][0x888] ;  /* 0x00011100ff0877ac */ /* 0x000ea20008000a00 */
[----:B------:R-:W-:Y:S02]  /*4790*/  HFMA2 R25, -RZ, RZ, 0, 0 ;  /* 0x00000000ff197431 */ /* 0x000fe400000001ff */
[----:B-----5:R-:W-:Y:S01]  /*47a0*/  IMAD.MOV.U32 R32, RZ, RZ, 0x1 ;  /* 0x00000001ff207424 */ /* 0x020fe200078e00ff */
[----:B------:R-:W-:Y:S01]  /*47b0*/  MOV R23, 0x1000 ;  /* 0x0000100000177802 */ /* 0x000fe20000000f00 */
[----:B------:R-:W3:Y:S01]  /*47c0*/  LDCU.64 UR4, c[0x0][0x890] ;  /* 0x00011200ff0477ac */ /* 0x000ee20008000a00 */
[----:B------:R-:W-:Y:S01]  /*47d0*/  IMAD.MOV.U32 R27, RZ, RZ, RZ ;  /* 0x000000ffff1b7224 */ /* 0x000fe200078e00ff */
[----:B------:R-:W4:Y:S01]  /*47e0*/  LDC R19, c[0x0][0x370] ;  /* 0x0000dc00ff137b82 */ /* 0x000f220000000800 */
[----:B------:R-:W-:Y:S01]  /*47f0*/  UMOV UR7, 0x400 ;  /* 0x0000040000077882 */ /* 0x000fe20000000000 */
[----:B------:R-:W-:-:S02]  /*4800*/  UPLOP3.LUT UP1, UPT, UPT, UPT, UPT, 0x40, 0x4 ;  /* 0x000000000004789c */ /* 0x000fc40003f2e870 */
[----:B------:R-:W-:-:S04]  /*4810*/  ULEA UR7, UR37, UR7, 0x18 ;  /* 0x0000000725077291 */ /* 0x000fc8000f8ec0ff */
[----:B------:R-:W4:Y:S01]  /*4820*/  LDC R2, c[0x0][0xb0c] ;  /* 0x0002c300ff027b82 */ /* 0x000f220000000800 */
[----:B------:R-:W-:Y:S02]  /*4830*/  UIADD3 UR13, UPT, UPT, UR7, 0xe8, URZ ;  /* 0x000000e8070d7890 */ /* 0x000fe4000fffe0ff */
[----:B--2---:R-:W-:Y:S02]  /*4840*/  UISETP.NE.U32.AND UP3, UPT, UR8, URZ, UPT ;  /* 0x000000ff0800728c */ /* 0x004fe4000bf65070 */
[----:B------:R-:W-:Y:S02]  /*4850*/  UIADD3 UR41, UPT, UPT, UR7, 0xd0, URZ ;  /* 0x000000d007297890 */ /* 0x000fe4000fffe0ff */
[----:B---3--:R-:W-:Y:S01]  /*4860*/  UISETP.NE.U32.AND UP4, UPT, UR4, URZ, UPT ;  /* 0x000000ff0400728c */ /* 0x008fe2000bf85070 */
[----:B------:R-:W2:Y:S01]  /*4870*/  LDC R18, c[0x0][0xb20] ;  /* 0x0002c800ff127b82 */ /* 0x000ea20000000800 */
[----:B-1----:R-:W-:Y:S01]  /*4880*/  ISETP.NE.AND P1, PT, R0, 0x1, PT ;  /* 0x000000010000780c */ /* 0x002fe20003f25270 */
[----:B------:R-:W-:-:S02]  /*4890*/  UISETP.NE.AND.EX UP3, UPT, UR9, URZ, UPT, UP3 ;  /* 0x000000ff0900728c */ /* 0x000fc4000bf65330 */
[----:B------:R-:W-:Y:S02]  /*48a0*/  UIADD3 UR33, UPT, UPT, UR7, 0xd8, URZ ;  /* 0x000000d807217890 */ /* 0x000fe4000fffe0ff */
[----:B------:R-:W-:Y:S02]  /*48b0*/  UIADD3 UR25, UPT, UPT, UR7, 0xe0, URZ ;  /* 0x000000e007197890 */ /* 0x000fe4000fffe0ff */
[----:B------:R-:W1:Y:S01]  /*48c0*/  LDC.64 R36, c[0x0][0x348] ;  /* 0x0000d200ff247b82 */ /* 0x000e620000000a00 */
[----:B------:R-:W-:Y:S02]  /*48d0*/  UPRMT UR13, UR37, 0x654, UR13 ;  /* 0x00000654250d7896 */ /* 0x000fe4000800000d */
[----:B------:R-:W-:-:S05]  /*48e0*/  UISETP.NE.AND.EX UP4, UPT, UR5, URZ, UPT, UP4 ;  /* 0x000000ff0500728c */ /* 0x000fca000bf85340 */
[----:B------:R-:W3:Y:S08]  /*48f0*/  LDC.64 R16, c[0x0][0xb10] ;  /* 0x0002c400ff107b82 */ /* 0x000ef00000000a00 */
[----:B------:R-:W1:Y:S08]  /*4900*/  LDC.64 R6, c[0x0][0xb18] ;  /* 0x0002c600ff067b82 */ /* 0x000e700000000a00 */
[----:B------:R-:W1:Y:S08]  /*4910*/  LDC.64 R4, c[0x0][0xb28] ;  /* 0x0002ca00ff047b82 */ /* 0x000e700000000a00 */
[----:B--2-4-:R-:W1:Y:S02]  /*4920*/  LDC R22, c[0x0][0x374] ;  /* 0x0000dd00ff167b82 */ /* 0x014e640000000800 */
.L_x_106:
[----:B------:R-:W-:Y:S02]  /*4930*/  LEA R0, R27, UR7, 0x3 ;  /* 0x000000071b007c11 */ /* 0x000fe4000f8e18ff */
[----:B------:R-:W-:Y:S02]  /*4940*/  SHF.L.U32 R3, R25, 0x1f, RZ ;  /* 0x0000001f19037819 */ /* 0x000fe400000006ff */
[----:B------:R-:W-:Y:S02]  /*4950*/  LEA R28, R27, UR7, 0x4 ;  /* 0x000000071b1c7c11 */ /* 0x000fe4000f8e20ff */
[----:B--2---:R-:W2:Y:S02]  /*4960*/  SYNCS.PHASECHK.TRANS64.TRYWAIT P0, [R0+URZ+0x120], R3 ;  /* 0x00012003000075a7 */ /* 0x004ea400080011ff */
[----:B--2---:R-:W-:Y:S05]  /*4970*/  @!P0 BRA `(.L_x_96) ;  /* 0x0000005000008947 */ /* 0x004fea0003800000 */
.L_x_207:
[----:B------:R-:W-:Y:S01]  /*4980*/  ISETP.GE.AND P0, PT, R26, 0x1, PT ;  /* 0x000000011a00780c */ /* 0x000fe20003f06270 */
[----:B------:R-:W4:Y:S01]  /*4990*/  LDS.128 R28, [R28+0x1b0] ;  /* 0x0001b0001c1c7984 */ /* 0x000f220000000c00 */
[----:B--2---:R-:W-:Y:S01]  /*49a0*/  VIADD R0, R0, 0x130 ;  /* 0x0000013000007836 */ /* 0x004fe20000000000 */
[----:B------:R-:W-:Y:S01]  /*49b0*/  @!PT LDS RZ, [RZ] ;  /* 0x00000000fffff984 */ /* 0x000fe20000000800 */
[----:B------:R-:W-:Y:S01]  /*49c0*/  @!PT LDS RZ, [RZ] ;  /* 0x00000000fffff984 */ /* 0x000fe20000000800 */
[----:B------:R-:W-:Y:S01]  /*49d0*/  @!PT LDS RZ, [RZ] ;  /* 0x00000000fffff984 */ /* 0x000fe20000000800 */
[----:B------:R-:W-:Y:S01]  /*49e0*/  @!PT LDS RZ, [RZ] ;  /* 0x00000000fffff984 */ /* 0x000fe20000000800 */
[----:B------:R2:W-:Y:S06]  /*49f0*/  MEMBAR.ALL.CTA ;  /* 0x0000000000007992 */ /* 0x0005ec0000008000 */
[----:B--2---:R-:W2:Y:S01]  /*4a00*/  FENCE.VIEW.ASYNC.S ;  /* 0x00000000000073c6 */ /* 0x004ea20000000000 */
[----:B------:R-:W-:Y:S04]  /*4a10*/  PRMT R0, RZ, 0x654, R0 ;  /* 0x00000654ff007816 */ /* 0x000fe80000000000 */
[----:B--2---:R2:W-:Y:S01]  /*4a20*/  SYNCS.ARRIVE.TRANS64.RED.A1T0 RZ, [R0+URZ], RZ ;  /* 0x000000ff00ff79a7 */ /* 0x0045e200081004ff */
[----:B----4-:R-:W-:Y:S11]  /*4a30*/  LOP3.LUT P3, RZ, R30, 0x1, RZ, 0xc0, !PT ;  /* 0x000000011eff7812 */ /* 0x010ff6000786c0ff */
[----:B------:R-:W-:Y:S02]  /*4a40*/  @!UPT UIADD3 URZ, UPT, UPT, URZ, URZ, URZ ;  /* 0x000000fffffff290 */ /* 0x000fe4000fffe0ff */
[----:B------:R-:W-:Y:S02]  /*4a50*/  @P3 MOV R13, R28 ;  /* 0x0000001c000d3202 */ /* 0x000fe40000000f00 */
[----:B------:R-:W-:Y:S01]  /*4a60*/  @P3 LOP3.LUT R8, R29, 0xffff, RZ, 0xc0, !PT ;  /* 0x0000ffff1d083812 */ /* 0x000fe200078ec0ff */
[----:B--2---:R-:W-:Y:S06]  /*4a70*/  @!P0 BRA `(.L_x_97) ;  /* 0x0000000000a48947 */ /* 0x004fec0003800000 */
[----:B-1----:R-:W-:Y:S01]  /*4a80*/  IMAD.HI.U32 R33, R22, R7, RZ ;  /* 0x0000000716217227 */ /* 0x002fe200078e00ff */
[----:B------:R-:W-:Y:S02]  /*4a90*/  ISETP.NE.AND P0, PT, R6, 0x1, PT ;  /* 0x000000010600780c */ /* 0x000fe40003f05270 */
[----:B------:R-:W-:Y:S01]  /*4aa0*/  ISETP.NE.AND P2, PT, R26, 0x1, PT ;  /* 0x000000011a00780c */ /* 0x000fe20003f45270 */
[----:B---3--:R-:W-:Y:S01]  /*4ab0*/  IMAD.HI.U32 R34, R19, R16, RZ ;  /* 0x0000001013227227 */ /* 0x008fe200078e00ff */
[----:B------:R-:W-:Y:S02]  /*4ac0*/  SHF.R.U32.HI R33, RZ, R18, R33 ;  /* 0x00000012ff217219 */ /* 0x000fe40000011621 */
[----:B------:R-:W-:Y:S01]  /*4ad0*/  ISETP.NE.AND P4, PT, R2, 0x1, PT ;  /* 0x000000010200780c */ /* 0x000fe20003f85270 */
[----:B------:R-:W-:Y:S01]  /*4ae0*/  IMAD.HI.U32 R38, R13, R16, RZ ;  /* 0x000000100d267227 */ /* 0x000fe200078e00ff */
[----:B------:R-:W-:Y:S02]  /*4af0*/  SHF.R.U32.HI R34, RZ, R17, R34 ;  /* 0x00000011ff227219 */ /* 0x000fe40000011622 */
[----:B------:R-:W-:Y:S01]  /*4b00*/  SEL R3, R22, R33, !P0 ;  /* 0x0000002116037207 */ /* 0x000fe20004000000 */
[C---:B------:R-:W-:Y:S01]  /*4b10*/  IMAD.HI.U32 R33, R8.reuse, R7, RZ ;  /* 0x0000000708217227 */ /* 0x040fe200078e00ff */
[----:B------:R-:W-:Y:S02]  /*4b20*/  SEL R11, R19, R34, !P4 ;  /* 0x00000022130b7207 */ /* 0x000fe40006000000 */
[----:B------:R-:W-:Y:S01]  /*4b30*/  SHF.R.U32.HI R38, RZ, R17, R38 ;  /* 0x00000011ff267219 */ /* 0x000fe20000011626 */
[----:B------:R-:W-:Y:S01]  /*4b40*/  IMAD.HI.U32 R40, R3, R4, RZ ;  /* 0x0000000403287227 */ /* 0x000fe200078e00ff */
[----:B------:R-:W-:Y:S03]  /*4b50*/  SHF.R.U32.HI R33, RZ, R18, R33 ;  /* 0x00000012ff217219 */ /* 0x000fe60000011621 */
[----:B------:R-:W-:Y:S01]  /*4b60*/  IMAD.HI.U32 R34, R11, R4, RZ ;  /* 0x000000040b227227 */ /* 0x000fe200078e00ff */
[----:B------:R-:W-:Y:S02]  /*4b70*/  @P2 SHF.R.U32.HI R3, RZ, R5, R40 ;  /* 0x00000005ff032219 */ /* 0x000fe40000011628 */
[----:B------:R-:W-:Y:S02]  /*4b80*/  SEL R9, R8, R33, !P0 ;  /* 0x0000002108097207 */ /* 0x000fe40004000000 */
[----:B------:R-:W-:Y:S01]  /*4b90*/  @P2 SHF.R.U32.HI R11, RZ, R5, R34 ;  /* 0x00000005ff0b2219 */ /* 0x000fe20000011622 */
[C---:B------:R-:W-:Y:S01]  /*4ba0*/  IMAD R10, R26.reuse, R3, RZ ;  /* 0x000000031a0a7224 */ /* 0x040fe200078e02ff */
[----:B------:R-:W-:Y:S01]  /*4bb0*/  SEL R3, R13, R38, !P4 ;  /* 0x000000260d037207 */ /* 0x000fe20006000000 */
[C---:B------:R-:W-:Y:S03]  /*4bc0*/  IMAD.HI.U32 R14, R9.reuse, R4, RZ ;  /* 0x00000004090e7227 */ /* 0x040fe600078e00ff */
[----:B------:R-:W-:Y:S01]  /*4bd0*/  ISETP.GE.AND P0, PT, R9, R10, PT ;  /* 0x0000000a0900720c */ /* 0x000fe20003f06270 */
[C---:B------:R-:W-:Y:S01]  /*4be0*/  IMAD R12, R26.reuse, R11, RZ ;  /* 0x0000000b1a0c7224 */ /* 0x040fe200078e02ff */
[-C--:B------:R-:W-:Y:S04]  /*4bf0*/  SHF.R.U32.HI R14, RZ, R5.reuse, R14 ;  /* 0x00000005ff0e7219 */ /* 0x080fe8000001160e */
[----:B------:R-:W-:Y:S02]  /*4c00*/  ISETP.GE.OR P0, PT, R3, R12, P0 ;  /* 0x0000000c0300720c */ /* 0x000fe40000706670 */
[----:B------:R-:W-:Y:S05]  /*4c10*/  SEL R15, R9, R14, !P2 ;  /* 0x0000000e090f7207 */ /* 0x000fea0005000000 */
[----:B------:R-:W-:Y:S04]  /*4c20*/  IMAD.MOV R14, RZ, RZ, -R15 ;  /* 0x000000ffff0e7224 */ /* 0x000fe800078e0a0f */
[----:B------:R-:W-:Y:S02]  /*4c30*/  IMAD R14, R26, R14, R9 ;  /* 0x0000000e1a0e7224 */ /* 0x000fe400078e0209 */
[C---:B------:R-:W-:Y:S05]  /*4c40*/  @!P0 IMAD.HI.U32 R10, R3.reuse, R4, RZ ;  /* 0x00000004030a8227 */ /* 0x040fea00078e00ff */
[----:B------:R-:W-:Y:S04]  /*4c50*/  @!P0 SHF.R.U32.HI R10, RZ, R5, R10 ;  /* 0x00000005ff0a8219 */ /* 0x000fe8000001160a */
[----:B------:R-:W-:Y:S01]  /*4c60*/  @!P0 SEL R0, R3, R10, !P2 ;  /* 0x0000000a03008207 */ /* 0x000fe20005000000 */
[----:B------:R-:W-:Y:S03]  /*4c70*/  IMAD.MOV R10, RZ, RZ, -R3 ;  /* 0x000000ffff0a7224 */ /* 0x000fe600078e0a03 */
[----:B------:R-:W-:Y:S01]  /*4c80*/  @!P0 IADD3 R15, PT, PT, R15, -R0, RZ ;  /* 0x800000000f0f8210 */ /* 0x000fe20007ffe0ff */
[----:B------:R-:W-:Y:S01]  /*4c90*/  @!P0 IMAD R0, R11, R14, R0 ;  /* 0x0000000e0b008224 */ /* 0x000fe200078e0200 */
[----:B------:R-:W-:Y:S01]  /*4ca0*/  IADD3 R11, PT, PT, -R9, RZ, RZ ;  /* 0x000000ff090b7210 */ /* 0x000fe20007ffe1ff */
[----:B------:R-:W-:Y:S02]  /*4cb0*/  IMAD R13, R2, R10, R13 ;  /* 0x0000000a020d7224 */ /* 0x000fe400078e020d */
[----:B------:R-:W-:Y:S02]  /*4cc0*/  @!P0 IMAD R9, R15, R26, R3 ;  /* 0x0000001a0f098224 */ /* 0x000fe400078e0203 */
[----:B------:R-:W-:Y:S02]  /*4cd0*/  @!P0 IMAD.MOV.U32 R3, RZ, RZ, R0 ;  /* 0x000000ffff038224 */ /* 0x000fe400078e0000 */
[----:B------:R-:W-:Y:S02]  /*4ce0*/  IMAD R8, R6, R11, R8 ;  /* 0x0000000b06087224 */ /* 0x000fe400078e0208 */
[----:B------:R-:W-:Y:S02]  /*4cf0*/  IMAD R13, R3, R2, R13 ;  /* 0x00000002030d7224 */ /* 0x000fe400078e020d */
[----:B------:R-:W-:Y:S02]  /*4d00*/  IMAD R8, R9, R6, R8 ;  /* 0x0000000609087224 */ /* 0x000fe400078e0208 */
.L_x_97:
[----:B------:R-:W-:Y:S05]  /*4d10*/  BRA.U UP1, `(.L_x_98) ;  /* 0x0000000101107547 */ /* 0x000fea000b800000 */
[----:B------:R-:W-:Y:S04]  /*4d20*/  MOV R0, UR6 ;  /* 0x0000000600007c02 */ /* 0x000fe80008000f00 */
[----:B------:R-:W-:Y:S04]  /*4d30*/  SHF.L.U32 R3, R0, 0x1f, RZ ;  /* 0x0000001f00037819 */ /* 0x000fe800000006ff */
[----:B------:R-:W2:Y:S02]  /*4d40*/  SYNCS.PHASECHK.TRANS64.TRYWAIT P0, [UR7+0x118], R3 ;  /* 0x00011803ff0075a7 */ /* 0x000ea40008001107 */
[----:B--2---:R-:W-:Y:S05]  /*4d50*/  @!P0 BRA `(.L_x_99) ;  /* 0x0000004c001c8947 */ /* 0x004fea0003800000 */
.L_x_98:
[----:B------:R-:W-:Y:S02]  /*4d60*/  R2UR UR42, R20 ;  /* 0x00000000142a72ca */ /* 0x000fe400000e0000 */
[----:B------:R-:W-:Y:S02]  /*4d70*/  R2UR UR43, R21 ;  /* 0x00000000152b72ca */ /* 0x000fe400000e0000 */
[----:B------:R-:W-:Y:S02]  /*4d80*/  ISETP.NE.U32.AND P2, PT, RZ, UR4, PT ;  /* 0x00000004ff007c0c */ /* 0x000fe4000bf45070 */
[----:B------:R-:W-:Y:S02]  /*4d90*/  SHF.L.U32 R12, R32, 0x1f, RZ ;  /* 0x0000001f200c7819 */ /* 0x000fe400000006ff */
[----:B------:R-:W-:Y:S05]  /*4da0*/  ISETP.NE.AND.EX P2, PT, RZ, UR5, PT, P2 ;  /* 0x00000005ff007c0c */ /* 0x000fea000bf45320 */
[----:B------:R-:W-:Y:S02]  /*4db0*/  USHF.L.U32 UR42, UR42, 0x7, URZ ;  /* 0x000000072a2a7899 */ /* 0x000fe400080006ff */
[----:B------:R-:W-:Y:S01]  /*4dc0*/  USHF.L.U32 UR43, UR43, 0x6, URZ ;  /* 0x000000062b2b7899 */ /* 0x000fe200080006ff */
[----:B------:R-:W-:Y:S11]  /*4dd0*/  BRA.U !UP4, `(.L_x_100) ;  /* 0x000000010c347547 */ /* 0x000ff6000b800000 */
[----:B------:R-:W-:Y:S01]  /*4de0*/  UPLOP3.LUT UP0, UPT, UPT, UPT, UP3, 0x80, 0x8 ;  /* 0x000000000008789c */ /* 0x000fe20003f0f030 */
[----:B--2---:R-:W-:Y:S02]  /*4df0*/  HFMA2 R0, -RZ, RZ, 0, 5.9604644775390625e-08 ;  /* 0x00000001ff007431 */ /* 0x004fe400000001ff */
[----:B------:R-:W-:Y:S03]  /*4e00*/  IMAD.MOV.U32 R59, RZ, RZ, 0x1 ;  /* 0x00000001ff3b7424 */ /* 0x000fe600078e00ff */
[----:B------:R-:W-:Y:S05]  /*4e10*/  PLOP3.LUT P0, PT, PT, PT, UP0, 0x80, 0x8 ;  /* 0x000000000008781c */ /* 0x000fea0003f0f008 */
[----:B------:R-:W2:Y:S01]  /*4e20*/  @UP0 LDCU.64 UR10, c[0x0][0x888] ;  /* 0x00011100ff0a07ac */ /* 0x000ea20008000a00 */
[----:B------:R-:W-:Y:S07]  /*4e30*/  @UP0 UIMAD UR8, UR36, UR4, URZ ;  /* 0x00000004240802a4 */ /* 0x000fee000f8e02ff */
[----:B------:R-:W-:Y:S01]  /*4e40*/  @!P0 PRMT R59, R0, 0x7610, R59 ;  /* 0x00007610003b8816 */ /* 0x000fe2000000003b */
[----:B--2---:R-:W-:Y:S03]  /*4e50*/  @UP0 UIMAD.WIDE UR10, UR8, 0x4, UR10 ;  /* 0x00000004080a08a5 */ /* 0x004fe6000f8e020a */
[----:B------:R-:W2:Y:S03]  /*4e60*/  @!UP0 LDCU UR8, c[0x0][0x880] ;  /* 0x00011000ff0887ac */ /* 0x000ea60008000800 */
[----:B------:R-:W-:Y:S01]  /*4e70*/  IMAD.U32 R10, RZ, RZ, UR10 ;  /* 0x0000000aff0a7e24 */ /* 0x000fe2000f8e00ff */
[----:B------:R-:W-:Y:S05]  /*4e80*/  MOV R11, UR11 ;  /* 0x0000000b000b7c02 */ /* 0x000fea0008000f00 */
[----:B------:R4:W5:Y:S02]  /*4e90*/  @P0 LDG.E R35, desc[UR46][R10.64] ;  /* 0x0000002e0a230981 */ /* 0x000964000c1e1900 */
[----:B--2-4-:R-:W-:Y:S07]  /*4ea0*/  @!P0 IMAD.U32 R35, RZ, RZ, UR8 ;  /* 0x00000008ff238e24 */ /* 0x014fee000f8e00ff */
.L_x_100:
[----:B-----5:R-:W-:Y:S01]  /*4eb0*/  @!P2 FSETP.EQ.AND P0, PT, R35, RZ, PT ;  /* 0x000000ff2300a20b */ /* 0x020fe20003f02000 */
[----:B------:R-:W-:Y:S01]  /*4ec0*/  @!UPT UIADD3 URZ, UPT, UPT, URZ, URZ, URZ ;  /* 0x000000fffffff290 */ /* 0x000fe2000fffe0ff */
[----:B------:R-:W-:Y:S11]  /*4ed0*/  @!P2 BRA `(.L_x_101) ;  /* 0x000000000014a947 */ /* 0x000ff60003800000 */
[----:B------:R-:W-:Y:S02]  /*4ee0*/  LOP3.LUT P2, RZ, R59, 0xff, RZ, 0xc0, !PT ;  /* 0x000000ff3bff7812 */ /* 0x000fe4000784c0ff */
[----:B------:R-:W-:Y:S04]  /*4ef0*/  PLOP3.LUT P0, PT, PT, PT, UP0, 0x80, 0x8 ;  /* 0x000000000008781c */ /* 0x000fe80003f0f008 */
[----:B------:R-:W-:Y:S07]  /*4f00*/  PLOP3.LUT P0, PT, P0, PT, PT, 0x8, 0x80 ;  /* 0x000000000080781c */ /* 0x000fee000070e170 */
[----:B------:R-:W-:Y:S11]  /*4f10*/  @P2 FSETP.EQ.AND P0, PT, R35, RZ, PT ;  /* 0x000000ff2300220b */ /* 0x000ff60003f02000 */
[----:B------:R-:W-:Y:S02]  /*4f20*/  @!UPT UIADD3 URZ, UPT, UPT, URZ, URZ, URZ ;  /* 0x000000fffffff290 */ /* 0x000fe4000fffe0ff */
.L_x_101:
[----:B------:R-:W4:Y:S01]  /*4f30*/  SYNCS.PHASECHK.TRANS64.TRYWAIT P2, [UR7+0xf0], R12 ;  /* 0x0000f00cff0075a7 */ /* 0x000f220008041107 */
[----:B------:R-:W-:Y:S04]  /*4f40*/  ELECT P4, URZ, PT ;  /* 0x0000000000ff782f */ /* 0x000fe80003880000 */
[----:B------:R-:W-:Y:S11]  /*4f50*/  PLOP3.LUT P4, PT, P0, P4, PT, 0xf2, 0x2f ;  /* 0x00000000002f781c */ /* 0x000ff60000789e72 */
[----:B------:R-:W-:Y:S02]  /*4f60*/  @!UPT UIADD3 URZ, UPT, UPT, URZ, URZ, URZ ;  /* 0x000000fffffff290 */ /* 0x000fe4000fffe0ff */
[----:B-1----:R-:W-:Y:S05]  /*4f70*/  @!P4 IADD3 R9, P0, PT, R36, 0x580, RZ ;  /* 0x000005802409c810 */ /* 0x002fea0007f1e0ff */
[----:B--2---:R-:W-:Y:S01]  /*4f80*/  @!P4 IMAD.X R0, RZ, RZ, R37, P0 ;  /* 0x000000ffff00c224 */ /* 0x004fe200000e0625 */
[----:B----4-:R-:W-:Y:S07]  /*4f90*/  @!P2 BRA `(.L_x_102) ;  /* 0x0000004800a4a947 */ /* 0x010fee0003800000 */
.L_x_210:
[----:B------:R-:W-:Y:S01]  /*4fa0*/  @!P4 R2UR UR9, R9 ;  /* 0x000000000909c2ca */ /* 0x000fe200000e0000 */
[----:B------:R-:W-:Y:S01]  /*4fb0*/  VOTEU.ALL UP1, P4 ;  /* 0x0000000000ff7886 */ /* 0x000fe20002020000 */
[----:B------:R-:W-:Y:S01]  /*4fc0*/  @!P4 R2UR UR8, R0 ;  /* 0x000000000008c2ca */ /* 0x000fe200000e0000 */
[----:B------:R-:W-:Y:S01]  /*4fd0*/  VOTEU.ALL UP2, P4 ;  /* 0x0000000000ff7886 */ /* 0x000fe20002040000 */
[----:B------:R-:W-:Y:S01]  /*4fe0*/  UMOV UR16, 0x0 ;  /* 0x0000000000107882 */ /* 0x000fe20000000000 */
[----:B------:R-:W-:Y:S01]  /*4ff0*/  UMOV UR17, 0x10000000 ;  /* 0x1000000000117882 */ /* 0x000fe20000000000 */
[----:B------:R-:W-:Y:S01]  /*5000*/  @!UP1 UIADD3 UR40, UPT, UPT, UR7, 0x200, URZ ;  /* 0x0000020007289890 */ /* 0x000fe2000fffe0ff */
[----:B------:R-:W-:Y:S01]  /*5010*/  @!P4 IMAD.MOV.U32 R0, RZ, RZ, 0x1000 ;  /* 0x00001000ff00c424 */ /* 0x000fe200078e00ff */
[----:B------:R-:W-:Y:S01]  /*5020*/  UMOV UR44, UR36 ;  /* 0x00000024002c7c82 */ /* 0x000fe20008000000 */
[----:B------:R-:W-:Y:S01]  /*5030*/  @!UP1 UIADD3 UR10, UPT, UPT, UR42, 0x40, URZ ;  /* 0x000000402a0a9890 */ /* 0x000fe2000fffe0ff */
[----:B------:R-:W-:Y:S01]  /*5040*/  @!P4 IADD3 R9, P0, PT, R36, 0x580, RZ ;  /* 0x000005802409c810 */ /* 0x000fe20007f1e0ff */
[----:B------:R-:W-:Y:S01]  /*5050*/  UMOV UR11, UR43 ;  /* 0x0000002b000b7c82 */ /* 0x000fe20008000000 */
[----:B------:R-:W-:Y:S01]  /*5060*/  UMOV UR12, UR36 ;  /* 0x00000024000c7c82 */ /* 0x000fe20008000000 */
[----:B------:R-:W-:Y:S01]  /*5070*/  IMAD.U32 R10, RZ, RZ, UR9 ;  /* 0x00000009ff0a7e24 */ /* 0x000fe2000f8e00ff */
[----:B------:R-:W-:Y:S01]  /*5080*/  UMOV UR9, UR41 ;  /* 0x0000002900097c82 */ /* 0x000fe20008000000 */
[----:B------:R-:W-:Y:S01]  /*5090*/  IMAD.U32 R11, RZ, RZ, UR8 ;  /* 0x00000008ff0b7e24 */ /* 0x000fe2000f8e00ff */
[----:B------:R-:W-:Y:S02]  /*50a0*/  @!UP1 UIADD3 UR8, UPT, UPT, UR7, 0xa00, URZ ;  /* 0x00000a0007089890 */ /* 0x000fe4000fffe0ff */
[----:B------:R-:W-:Y:S01]  /*50b0*/  @!P4 R2UR UR18, R10 ;  /* 0x000000000a12c2ca */ /* 0x000fe200000e0000 */
[----:B------:R-:W-:Y:S01]  /*50c0*/  VOTEU.ALL UP1, P4 ;  /* 0x0000000000ff7886 */ /* 0x000fe20002020000 */
[----:B------:R-:W-:Y:S01]  /*50d0*/  @!P4 R2UR UR19, R11 ;  /* 0x000000000b13c2ca */ /* 0x000fe200000e0000 */
[----:B------:R-:W-:Y:S11]  /*50e0*/  UPRMT UR14, UR37, 0x654, UR41 ;  /* 0x00000654250e7896 */ /* 0x000ff60008000029 */
[----:B------:R-:W-:Y:S01]  /*50f0*/  @!UPT UIADD3 URZ, UPT, UPT, URZ, URZ, URZ ;  /* 0x000000fffffff290 */ /* 0x000fe2000fffe0ff */
[----:B------:R2:W-:Y:S01]  /*5100*/  @!UP2 UTMALDG.3D [UR40], [UR18], desc[UR16] ;  /* 0x000010281200a5b4 */ /* 0x0005e20008011000 */
[----:B------:R2:W-:Y:S01]  /*5110*/  @!UP1 UTMALDG.3D [UR8], [UR18], desc[UR16] ;  /* 0x00001008120095b4 */ /* 0x0005e20008011000 */
[----:B------:R4:W-:Y:S01]  /*5120*/  @!P4 SYNCS.ARRIVE.TRANS64.RED.A0TR RZ, [UR7+0xd0], R0 ;  /* 0x0000d000ffffc9a7 */ /* 0x0009e20008300407 */
[----:B------:R-:W-:Y:S01]  /*5130*/  SYNCS.ARRIVE.TRANS64.RED.A1T0 RZ, [UR14], RZ ;  /* 0x000000ffffff79a7 */ /* 0x000fe2000810040e */
[----:B----4-:R-:W-:Y:S01]  /*5140*/  @!P4 IMAD.X R0, RZ, RZ, R37, P0 ;  /* 0x000000ffff00c224 */ /* 0x010fe200000e0625 */
[----:B------:R-:W4:Y:S02]  /*5150*/  SYNCS.PHASECHK.TRANS64.TRYWAIT P2, [UR7+0xf8], R12 ;  /* 0x0000f80cff0075a7 */ /* 0x000f240008041107 */
[----:B--2-4-:R-:W-:Y:S05]  /*5160*/  @!P2 BRA `(.L_x_103) ;  /* 0x000000480048a947 */ /* 0x014fea0003800000 */
.L_x_212:
        /* <DEDUP_REMOVED lines=8> */
[----:B------:R-:W-:Y:S01]  /*51f0*/  @!UP1 UIADD3 UR32, UPT, UPT, UR7, 0x1200, URZ ;  /* 0x0000120007209890 */ /* 0x000fe2000fffe0ff */
[----:B------:R-:W-:Y:S01]  /*5200*/  @!P4 IADD3 R21, P0, PT, R36, 0x580, RZ ;  /* 0x000005802415c810 */ /* 0x000fe20007f1e0ff */
[----:B------:R-:W-:Y:S01]  /*5210*/  UMOV UR35, UR43 ;  /* 0x0000002b00237c82 */ /* 0x000fe20008000000 */
[----:B------:R-:W-:Y:S02]  /*5220*/  @!UP1 UIADD3 UR10, UPT, UPT, UR42, 0x50, URZ ;  /* 0x000000502a0a9890 */ /* 0x000fe4000fffe0ff */
[----:B------:R-:W-:Y:S01]  /*5230*/  IMAD.U32 R10, RZ, RZ, UR9 ;  /* 0x00000009ff0a7e24 */ /* 0x000fe2000f8e00ff */
[----:B------:R-:W-:Y:S01]  /*5240*/  UMOV UR9, UR33 ;  /* 0x0000002100097c82 */ /* 0x000fe20008000000 */
[----:B------:R-:W-:Y:S01]  /*5250*/  IMAD.U32 R11, RZ, RZ, UR8 ;  /* 0x00000008ff0b7e24 */ /* 0x000fe2000f8e00ff */
[----:B------:R-:W-:Y:S01]  /*5260*/  @!UP1 UIADD3 UR8, UPT, UPT, UR7, 0x1a00, URZ ;  /* 0x00001a0007089890 */ /* 0x000fe2000fffe0ff */
[----:B------:R-:W-:Y:S01]  /*5270*/  @!P4 IMAD.X R20, RZ, RZ, R37, P0 ;  /* 0x000000ffff14c224 */ /* 0x000fe200000e0625 */
[----:B------:R-:W-:Y:S01]  /*5280*/  @!P4 R2UR UR18, R10 ;  /* 0x000000000a12c2ca */ /* 0x000fe200000e0000 */
[----:B------:R-:W-:Y:S01]  /*5290*/  VOTEU.ALL UP1, P4 ;  /* 0x0000000000ff7886 */ /* 0x000fe20002020000 */
[----:B------:R-:W-:Y:S01]  /*52a0*/  @!P4 R2UR UR19, R11 ;  /* 0x000000000b13c2ca */ /* 0x000fe200000e0000 */
[----:B------:R-:W-:Y:S01]  /*52b0*/  UMOV UR11, UR43 ;  /* 0x0000002b000b7c82 */ /* 0x000fe20008000000 */
[----:B------:R-:W-:Y:S01]  /*52c0*/  UMOV UR12, UR36 ;  /* 0x00000024000c7c82 */ /* 0x000fe20008000000 */
[----:B------:R-:W-:Y:S10]  /*52d0*/  UPRMT UR14, UR37, 0x654, UR33 ;  /* 0x00000654250e7896 */ /* 0x000ff40008000021 */
[----:B------:R2:W-:Y:S01]  /*52e0*/  @!UP2 UTMALDG.3D [UR32], [UR18], desc[UR16] ;  /* 0x000010201200a5b4 */ /* 0x0005e20008011000 */
[----:B------:R2:W-:Y:S01]  /*52f0*/  @!UP1 UTMALDG.3D [UR8], [UR18], desc[UR16] ;  /* 0x00001008120095b4 */ /* 0x0005e20008011000 */
[----:B------:R2:W-:Y:S01]  /*5300*/  @!P4 SYNCS.ARRIVE.TRANS64.RED.A0TR RZ, [UR7+0xd8], R0 ;  /* 0x0000d800ffffc9a7 */ /* 0x0005e20008300407 */
[----:B------:R-:W-:Y:S01]  /*5310*/  SYNCS.ARRIVE.TRANS64.RED.A1T0 RZ, [UR14], RZ ;  /* 0x000000ffffff79a7 */ /* 0x000fe2000810040e */
[----:B------:R-:W4:Y:S02]  /*5320*/  SYNCS.PHASECHK.TRANS64.TRYWAIT P2, [UR7+0x100], R12 ;  /* 0x0001000cff0075a7 */ /* 0x000f240008041107 */
[----:B--2-4-:R-:W-:Y:S05]  /*5330*/  @!P2 BRA `(.L_x_104) ;  /* 0x0000004400eca947 */ /* 0x014fea0003800000 */
.L_x_214:
[----:B------:R-:W2:Y:S01]  /*5340*/  LDC.64 R14, c[0x0][0xb10] ;  /* 0x0002c400ff0e7b82 */ /* 0x000ea20000000a00 */
[----:B------:R-:W-:Y:S01]  /*5350*/  @!P4 R2UR UR9, R21 ;  /* 0x000000001509c2ca */ /* 0x000fe200000e0000 */
[----:B------:R-:W-:Y:S01]  /*5360*/  VOTEU.ALL UP1, P4 ;  /* 0x0000000000ff7886 */ /* 0x000fe20002020000 */
[----:B------:R-:W-:Y:S01]  /*5370*/  @!P4 R2UR UR8, R20 ;  /* 0x000000001408c2ca */ /* 0x000fe200000e0000 */
[----:B------:R-:W-:Y:S01]  /*5380*/  VOTEU.ALL UP2, P4 ;  /* 0x0000000000ff7886 */ /* 0x000fe20002040000 */
[----:B------:R-:W-:Y:S03]  /*5390*/  UMOV UR16, 0x0 ;  /* 0x0000000000107882 */ /* 0x000fe60000000000 */
[----:B------:R-:W4:Y:S01]  /*53a0*/  LDC.64 R10, c[0x0][0xb18] ;  /* 0x0002c600ff0a7b82 */ /* 0x000f220000000a00 */
[----:B------:R-:W-:Y:S01]  /*53b0*/  @!UP1 UIADD3 UR26, UPT, UPT, UR42, 0x20, URZ ;  /* 0x000000202a1a9890 */ /* 0x000fe2000fffe0ff */
[----:B------:R-:W-:Y:S01]  /*53c0*/  @P3 SHF.R.U32.HI R24, RZ, 0x10, R29 ;  /* 0x00000010ff183819 */ /* 0x000fe2000001161d */
[----:B------:R-:W-:Y:S01]  /*53d0*/  @!UP1 UIADD3 UR24, UPT, UPT, UR7, 0x2200, URZ ;  /* 0x0000220007189890 */ /* 0x000fe2000fffe0ff */
[----:B------:R-:W-:Y:S01]  /*53e0*/  VIADD R27, R27, 0x1 ;  /* 0x000000011b1b7836 */ /* 0x000fe20000000000 */
[----:B------:R-:W-:Y:S03]  /*53f0*/  UMOV UR17, 0x10000000 ;  /* 0x1000000000117882 */ /* 0x000fe60000000000 */
[----:B------:R-:W5:Y:S01]  /*5400*/  @!P1 LDC R0, c[0x0][0xb20] ;  /* 0x0002c800ff009b82 */ /* 0x000f620000000800 */
[----:B------:R-:W-:Y:S01]  /*5410*/  UMOV UR27, UR43 ;  /* 0x0000002b001b7c82 */ /* 0x000fe20008000000 */
[----:B------:R-:W-:Y:S01]  /*5420*/  IMAD.U32 R20, RZ, RZ, UR9 ;  /* 0x00000009ff147e24 */ /* 0x000fe2000f8e00ff */
[----:B------:R-:W-:Y:S05]  /*5430*/  UMOV UR28, UR36 ;  /* 0x00000024001c7c82 */ /* 0x000fea0008000000 */
[----:B-1----:R-:W1:Y:S01]  /*5440*/  @!P1 LDC R3, c[0x0][0xb0c] ;  /* 0x0002c300ff039b82 */ /* 0x002e620000000800 */
[----:B------:R-:W-:Y:S01]  /*5450*/  IMAD.U32 R21, RZ, RZ, UR8 ;  /* 0x00000008ff157e24 */ /* 0x000fe2000f8e00ff */
[----:B------:R-:W-:Y:S01]  /*5460*/  @!UP1 UIADD3 UR10, UPT, UPT, UR42, 0x60, URZ ;  /* 0x000000602a0a9890 */ /* 0x000fe2000fffe0ff */
[----:B------:R-:W-:Y:S01]  /*5470*/  @!P4 R2UR UR18, R20 ;  /* 0x000000001412c2ca */ /* 0x000fe200000e0000 */
[----:B------:R-:W-:Y:S01]  /*5480*/  @!UP1 UIADD3 UR8, UPT, UPT, UR7, 0x2a00, URZ ;  /* 0x00002a0007089890 */ /* 0x000fe2000fffe0ff */
[----:B------:R-:W-:Y:S01]  /*5490*/  @!P4 IMAD.MOV.U32 R20, RZ, RZ, 0x1000 ;  /* 0x00001000ff14c424 */ /* 0x000fe200078e00ff */
[----:B------:R-:W-:Y:S01]  /*54a0*/  @!P4 R2UR UR19, R21 ;  /* 0x000000001513c2ca */ /* 0x000fe200000e0000 */
[----:B------:R-:W-:Y:S01]  /*54b0*/  VOTEU.ALL UP1, P4 ;  /* 0x0000000000ff7886 */ /* 0x000fe20002020000 */
[----:B------:R-:W-:Y:S01]  /*54c0*/  UMOV UR9, UR25 ;  /* 0x0000001900097c82 */ /* 0x000fe20008000000 */
[----:B------:R-:W-:Y:S01]  /*54d0*/  UMOV UR11, UR43 ;  /* 0x0000002b000b7c82 */ /* 0x000fe20008000000 */
[----:B------:R-:W-:Y:S01]  /*54e0*/  UMOV UR12, UR36 ;  /* 0x00000024000c7c82 */ /* 0x000fe20008000000 */
[----:B------:R-:W-:Y:S08]  /*54f0*/  UPRMT UR14, UR37, 0x654, UR25 ;  /* 0x00000654250e7896 */ /* 0x000ff00008000019 */
[----:B------:R1:W-:Y:S02]  /*5500*/  @!UP2 UTMALDG.3D [UR24], [UR18], desc[UR16] ;  /* 0x000010181200a5b4 */ /* 0x0003e40008011000 */
[----:B-1----:R-:W-:Y:S01]  /*5510*/  @!P1 ISETP.NE.AND P2, PT, R3, 0x1, PT ;  /* 0x000000010300980c */ /* 0x002fe20003f45270 */
[C---:B--2---:R-:W-:Y:S01]  /*5520*/  @!P1 IMAD.HI.U32 R14, R13.reuse, R14, RZ ;  /* 0x0000000e0d0e9227 */ /* 0x044fe200078e00ff */
[----:B----4-:R-:W-:Y:S01]  /*5530*/  @!P1 ISETP.NE.AND P0, PT, R10, 0x1, PT ;  /* 0x000000010a00980c */ /* 0x010fe20003f05270 */
[----:B------:R1:W-:Y:S01]  /*5540*/  @!UP1 UTMALDG.3D [UR8], [UR18], desc[UR16] ;  /* 0x00001008120095b4 */ /* 0x0003e20008011000 */
[----:B------:R1:W-:Y:S01]  /*5550*/  @!P4 SYNCS.ARRIVE.TRANS64.RED.A0TR RZ, [UR7+0xe0], R20 ;  /* 0x0000e014ffffc9a7 */ /* 0x0003e20008300407 */
[C---:B------:R-:W-:Y:S01]  /*5560*/  @!P1 IMAD.HI.U32 R11, R8.reuse, R11, RZ ;  /* 0x0000000b080b9227 */ /* 0x040fe200078e00ff */
[----:B------:R-:W-:Y:S04]  /*5570*/  @!P1 SHF.R.U32.HI R14, RZ, R15, R14 ;  /* 0x0000000fff0e9219 */ /* 0x000fe8000001160e */
[----:B-----5:R-:W-:Y:S02]  /*5580*/  @!P1 SHF.R.U32.HI R9, RZ, R0, R11 ;  /* 0x00000000ff099219 */ /* 0x020fe4000001160b */
[----:B------:R-:W-:Y:S02]  /*5590*/  @!P1 SEL R14, R13, R14, !P2 ;  /* 0x0000000e0d0e9207 */ /* 0x000fe40005000000 */
[----:B------:R-:W-:Y:S05]  /*55a0*/  @!P1 SEL R9, R8, R9, !P0 ;  /* 0x0000000908099207 */ /* 0x000fea0004000000 */
[----:B------:R-:W-:Y:S01]  /*55b0*/  @!P1 IMAD.IADD R0, R9, 0x1, -R14 ;  /* 0x0000000109009824 */ /* 0x000fe200078e0a0e */
[----:B------:R-:W-:Y:S01]  /*55c0*/  SYNCS.ARRIVE.TRANS64.RED.A1T0 RZ, [UR14], RZ ;  /* 0x000000ffffff79a7 */ /* 0x000fe2000810040e */
[----:B------:R-:W-:Y:S02]  /*55d0*/  @!P1 IMAD.IADD R9, R14, 0x1, -R9 ;  /* 0x000000010e099824 */ /* 0x000fe400078e0a09 */
[----:B------:R-:W-:Y:S02]  /*55e0*/  @!P1 IMAD R13, R0, R3, R13 ;  /* 0x00000003000d9224 */ /* 0x000fe400078e020d */
[----:B------:R-:W-:Y:S01]  /*55f0*/  @!P1 IMAD R8, R9, R10, R8 ;  /* 0x0000000a09089224 */ /* 0x000fe200078e0208 */
[----:B------:R-:W2:Y:S02]  /*5600*/  SYNCS.PHASECHK.TRANS64.TRYWAIT P5, [UR7+0x108], R12 ;  /* 0x0001080cff0075a7 */ /* 0x000ea400080a1107 */
[----:B-12---:R-:W-:Y:S05]  /*5610*/  @!P5 BRA `(.L_x_105) ;  /* 0x00000044004cd947 */ /* 0x006fea0003800000 */
.L_x_216:
[----:B-1----:R-:W-:Y:S01]  /*5620*/  @!P4 IADD3 R3, P0, PT, R36, 0x580, RZ ;  /* 0x000005802403c810 */ /* 0x002fe20007f1e0ff */
[----:B------:R-:W-:Y:S01]  /*5630*/  VOTEU.ALL UP1, P4 ;  /* 0x0000000000ff7886 */ /* 0x000fe20002020000 */
[----:B------:R-:W-:Y:S01]  /*5640*/  VOTEU.ALL UP2, P4 ;  /* 0x0000000000ff7886 */ /* 0x000fe20002040000 */
[----:B------:R-:W-:Y:S01]  /*5650*/  UMOV UR14, 0x0 ;  /* 0x00000000000e7882 */ /* 0x000fe20000000000 */
[----:B------:R-:W-:Y:S01]  /*5660*/  @!P4 R2UR UR9, R3 ;  /* 0x000000000309c2ca */ /* 0x000fe200000e0000 */
[----:B------:R-:W-:Y:S01]  /*5670*/  @!P4 IMAD.X R0, RZ, RZ, R37, P0 ;  /* 0x000000ffff00c224 */ /* 0x000fe200000e0625 */
[----:B------:R-:W-:Y:S01]  /*5680*/  @!UP1 UIADD3 UR17, UPT, UPT, UR7, 0xe8, URZ ;  /* 0x000000e807119890 */ /* 0x000fe2000fffe0ff */
[----:B------:R-:W-:Y:S01]  /*5690*/  ISETP.NE.AND P0, PT, R27, 0x2, PT ;  /* 0x000000021b00780c */ /* 0x000fe20003f05270 */
[----:B------:R-:W-:Y:S01]  /*56a0*/  @!UP1 UIADD3 UR18, UPT, UPT, UR42, 0x30, URZ ;  /* 0x000000302a129890 */ /* 0x000fe2000fffe0ff */
[----:B------:R-:W-:Y:S01]  /*56b0*/  LOP3.LUT R32, R32, 0x1, RZ, 0x3c, !PT ;  /* 0x0000000120207812 */ /* 0x000fe200078e3cff */
[----:B------:R-:W-:Y:S01]  /*56c0*/  @!UP1 UIADD3 UR16, UPT, UPT, UR7, 0x3200, URZ ;  /* 0x0000320007109890 */ /* 0x000fe2000fffe0ff */
[----:B------:R-:W-:Y:S01]  /*56d0*/  @!P4 R2UR UR8, R0 ;  /* 0x000000000008c2ca */ /* 0x000fe200000e0000 */
[----:B------:R-:W-:Y:S01]  /*56e0*/  UMOV UR15, 0x10000000 ;  /* 0x10000000000f7882 */ /* 0x000fe20000000000 */
[----:B------:R-:W-:Y:S01]  /*56f0*/  UMOV UR19, UR43 ;  /* 0x0000002b00137c82 */ /* 0x000fe20008000000 */
[----:B------:R-:W-:Y:S01]  /*5700*/  UMOV UR20, UR36 ;  /* 0x0000002400147c82 */ /* 0x000fe20008000000 */
[----:B------:R-:W-:Y:S01]  /*5710*/  @!UP1 UIADD3 UR10, UPT, UPT, UR42, 0x70, URZ ;  /* 0x000000702a0a9890 */ /* 0x000fe2000fffe0ff */
[----:B------:R-:W-:Y:S01]  /*5720*/  SEL R0, RZ, 0x1, P0 ;  /* 0x00000001ff007807 */ /* 0x000fe20000000000 */
[----:B------:R-:W-:Y:S01]  /*5730*/  IMAD.U32 R10, RZ, RZ, UR9 ;  /* 0x00000009ff0a7e24 */ /* 0x000fe2000f8e00ff */
[----:B------:R-:W-:Y:S01]  /*5740*/  UMOV UR11, UR43 ;  /* 0x0000002b000b7c82 */ /* 0x000fe20008000000 */
[----:B------:R-:W-:Y:S01]  /*5750*/  UMOV UR12, UR36 ;  /* 0x00000024000c7c82 */ /* 0x000fe20008000000 */
[----:B------:R-:W-:Y:S01]  /*5760*/  UMOV UR9, UR17 ;  /* 0x0000001100097c82 */ /* 0x000fe20008000000 */
[----:B------:R-:W-:Y:S01]  /*5770*/  @P3 R2UR UR36, R24 ;  /* 0x00000000182432ca */ /* 0x000fe200000e0000 */
[----:B------:R-:W-:Y:S01]  /*5780*/  IMAD.IADD R20, R8, 0x1, R58 ;  /* 0x0000000108147824 */ /* 0x000fe200078e023a */
[----:B------:R-:W-:Y:S01]  /*5790*/  @!P4 R2UR UR22, R10 ;  /* 0x000000000a16c2ca */ /* 0x000fe200000e0000 */
[----:B------:R-:W-:Y:S01]  /*57a0*/  IMAD.U32 R11, RZ, RZ, UR8 ;  /* 0x00000008ff0b7e24 */ /* 0x000fe2000f8e00ff */
[----:B------:R-:W-:Y:S01]  /*57b0*/  @!UP1 UIADD3 UR8, UPT, UPT, UR7, 0x3a00, URZ ;  /* 0x00003a0007089890 */ /* 0x000fe2000fffe0ff */
[----:B------:R-:W-:Y:S01]  /*57c0*/  LOP3.LUT R25, R25, R0, RZ, 0x3c, !PT ;  /* 0x0000000019197212 */ /* 0x000fe200078e3cff */
[----:B------:R-:W-:Y:S01]  /*57d0*/  VOTEU.ALL UP1, P4 ;  /* 0x0000000000ff7886 */ /* 0x000fe20002020000 */
[----:B------:R-:W-:Y:S01]  /*57e0*/  IMAD.IADD R21, R13, 0x1, R60 ;  /* 0x000000010d157824 */ /* 0x000fe200078e023c */
[----:B------:R-:W-:Y:S02]  /*57f0*/  @!P4 R2UR UR23, R11 ;  /* 0x000000000b17c2ca */ /* 0x000fe400000e0000 */
[----:B------:R-:W-:Y:S11]  /*5800*/  SEL R27, R27, RZ, P0 ;  /* 0x000000ff1b1b7207 */ /* 0x000ff60000000000 */
[----:B------:R2:W-:Y:S01]  /*5810*/  @!UP2 UTMALDG.3D [UR16], [UR22], desc[UR14] ;  /* 0x00000e101600a5b4 */ /* 0x0005e20008011000 */
[----:B------:R2:W-:Y:S01]  /*5820*/  @!UP1 UTMALDG.3D [UR8], [UR22], desc[UR14] ;  /* 0x00000e08160095b4 */ /* 0x0005e20008011000 */
[----:B------:R2:W-:Y:S01]  /*5830*/  @!P4 SYNCS.ARRIVE.TRANS64.RED.A0TR RZ, [UR7+0xe8], R23 ;  /* 0x0000e817ffffc9a7 */ /* 0x0005e20008300407 */
[----:B------:R-:W-:Y:S01]  /*5840*/  UPLOP3.LUT UP1, UPT, UPT, UPT, UPT, 0x80, 0x8 ;  /* 0x000000000008789c */ /* 0x000fe20003f2f070 */
[----:B------:R-:W-:Y:S01]  /*5850*/  SYNCS.ARRIVE.TRANS64.RED.A1T0 RZ, [UR13], RZ ;  /* 0x000000ffffff79a7 */ /* 0x000fe2000810040d */
[----:B------:R-:W-:Y:S09]  /*5860*/  @P3 BRA `(.L_x_106) ;  /* 0xfffffff000303947 */ /* 0x000ff2000383ffff */
[----:B------:R-:W-:-:S04]  /*5870*/  SHF.L.U32 R3, R32, 0x1f, RZ ;  /* 0x0000001f20037819 */ /* 0x000fc800000006ff */
[----:B------:R-:W1:Y:S02]  /*5880*/  SYNCS.PHASECHK.TRANS64.TRYWAIT P0, [UR7+0xf0], R3 ;  /* 0x0000f003ff0075a7 */ /* 0x000e640008001107 */
[----:B-1----:R-:W-:Y:S05]  /*5890*/  @!P0 BRA `(.L_x_107) ;  /* 0x0000004000c48947 */ /* 0x002fea0003800000 */
.L_x_218:
[----:B------:R-:W4:Y:S02]  /*58a0*/  SYNCS.PHASECHK.TRANS64.TRYWAIT P0, [UR7+0xf8], R3 ;  /* 0x0000f803ff0075a7 */ /* 0x000f240008001107 */
[----:B----4-:R-:W-:Y:S05]  /*58b0*/  @!P0 BRA `(.L_x_108) ;  /* 0x0000004000d48947 */ /* 0x010fea0003800000 */
.L_x_220:
[----:B------:R-:W4:Y:S02]  /*58c0*/  SYNCS.PHASECHK.TRANS64.TRYWAIT P0, [UR7+0x100], R3 ;  /* 0x00010003ff0075a7 */ /* 0x000f240008001107 */
[----:B----4-:R-:W-:Y:S05]  /*58d0*/  @!P0 BRA `(.L_x_109) ;  /* 0x0000004000e48947 */ /* 0x010fea0003800000 */
.L_x_222:
[----:B-1----:R-:W-:-:S07]  /*58e0*/  MOV R0, UR7 ;  /* 0x0000000700007c02 */ /* 0x002fce0008000f00 */
.L_x_110:
[----:B-1----:R-:W-:-:S04]  /*58f0*/  SHF.L.U32 R3, R32, 0x1f, RZ ;  /* 0x0000001f20037819 */ /* 0x002fc800000006ff */
[----:B------:R1:W4:Y:S03]  /*5900*/  SYNCS.PHASECHK.TRANS64.TRYWAIT P0, [R0+URZ+0x108], R3 ;  /* 0x00010803000075a7 */ /* 0x00032600080011ff */
[----:B----4-:R-:W-:Y:S05]  /*5910*/  @!P0 NANOSLEEP.SYNCS 0x989680 ;  /* 0x009896800000895d */ /* 0x010fea0003900000 */
[----:B------:R-:W4:Y:S02]  /*5920*/  @!P0 SYNCS.PHASECHK.TRANS64 P0, [R0+URZ+0x108], R3 ;  /* 0x00010803000085a7 */ /* 0x000f2400080010ff */
[----:B--2-4-:R-:W-:Y:S05]  /*5930*/  @P0 EXIT ;  /* 0x000000000000094d */ /* 0x014fea0003800000 */
[----:B------:R-:W-:Y:S05]  /*5940*/  BRA `(.L_x_110) ;  /* 0xfffffffc00e87947 */ /* 0x000fea000383ffff */
.L_x_95:
[----:B------:R-:W-:-:S06]  /*5950*/  UISETP.GE.AND UP1, UPT, UR10, 0x4, UPT ;  /* 0x000000040a00788c */ /* 0x000fcc000bf26270 */
[----:B------:R-:W-:-:S13]  /*5960*/  PLOP3.LUT P0, PT, PT, PT, UP1, 0x80, 0x8 ;  /* 0x000000000008781c */ /* 0x000fda0003f0f018 */
[----:B------:R-:W-:Y:S05]  /*5970*/  @!P0 EXIT ;  /* 0x000000000000894d */ /* 0x000fea0003800000 */
[----:B------:R-:W-:Y:S01]  /*5980*/  BAR.SYNC.DEFER_BLOCKING 0x6, 0xa0 ;  /* 0x0182800000007b1d */ /* 0x000fe20000010000 */
[----:B------:R-:W-:Y:S02]  /*5990*/  IMAD.SHL.U32 R4, R66, 0x200000, RZ ;  /* 0x0020000042047824 */ /* 0x000fe400078e00ff */
[----:B------:R-:W-:Y:S02]  /*59a0*/  HFMA2 R71, -RZ, RZ, 0, 5.9604644775390625e-08 ;  /* 0x00000001ff477431 */ /* 0x000fe400000001ff */
[C---:B------:R-:W-:Y:S01]  /*59b0*/  IMAD.SHL.U32 R65, R72.reuse, 0x10, RZ ;  /* 0x0000001048417824 */ /* 0x040fe200078e00ff */
[----:B------:R-:W-:Y:S01]  /*59c0*/  MOV R69, RZ ;  /* 0x000000ff00457202 */ /* 0x000fe20000000f00 */
[----:B------:R-:W-:Y:S01]  /*59d0*/  IMAD.U32 R33, R72, 0x10000, RZ ;  /* 0x0001000048217824 */ /* 0x000fe200078e00ff */
[----:B------:R-:W-:Y:S01]  /*59e0*/  UMOV UR48, 0x400 ;  /* 0x0000040000307882 */ /* 0x000fe20000000000 */
[----:B------:R-:W1:Y:S01]  /*59f0*/  LDC R63, c[0x0][0x370] ;  /* 0x0000dc00ff3f7b82 */ /* 0x000e620000000800 */
[----:B------:R-:W-:Y:S01]  /*5a00*/  ULEA UR48, UR37, UR48, 0x18 ;  /* 0x0000003025307291 */ /* 0x000fe2000f8ec0ff */
[----:B------:R-:W-:Y:S01]  /*5a10*/  LOP3.LUT R4, R4, 0x200000, RZ, 0xc0, !PT ;  /* 0x0020000004047812 */ /* 0x000fe200078ec0ff */
[----:B------:R-:W-:Y:S01]  /*5a20*/  IMAD.SHL.U32 R64, R72, 0x2, RZ ;  /* 0x0000000248407824 */ /* 0x000fe200078e00ff */
[C---:B------:R-:W-:Y:S01]  /*5a30*/  LOP3.LUT R5, R65.reuse, 0x40, RZ, 0xc0, !PT ;  /* 0x0000004041057812 */ /* 0x040fe200078ec0ff */
[----:B------:R-:W-:Y:S01]  /*5a40*/  IMAD.SHL.U32 R3, R66, 0x200, RZ ;  /* 0x0000020042037824 */ /* 0x000fe200078e00ff */
[----:B------:R-:W-:Y:S01]  /*5a50*/  LOP3.LUT R2, R65, 0x5b0, RZ, 0xc0, !PT ;  /* 0x000005b041027812 */ /* 0x000fe200078ec0ff */
[----:B------:R-:W-:Y:S01]  /*5a60*/  UIADD3 UR4, UPT, UPT, UR48, 0x200, URZ ;  /* 0x0000020030047890 */ /* 0x000fe2000fffe0ff */
[----:B------:R-:W2:Y:S01]  /*5a70*/  LDC R28, c[0x0][0xb0c] ;  /* 0x0002c300ff1c7b82 */ /* 0x000ea20000000800 */
[----:B------:R-:W-:Y:S01]  /*5a80*/  LOP3.LUT R33, R4, 0x400000, R33, 0xf8, !PT ;  /* 0x0040000004217812 */ /* 0x000fe200078ef821 */
[----:B------:R-:W-:Y:S01]  /*5a90*/  IMAD.MOV.U32 R30, RZ, RZ, RZ ;  /* 0x000000ffff1e7224 */ /* 0x000fe200078e00ff */
[----:B------:R-:W-:Y:S01]  /*5aa0*/  LOP3.LUT R64, R5, 0x8, R64, 0xf8, !PT ;  /* 0x0000000805407812 */ /* 0x000fe200078ef840 */
[----:B------:R-:W-:Y:S01]  /*5ab0*/  IMAD.MOV.U32 R70, RZ, RZ, RZ ;  /* 0x000000ffff467224 */ /* 0x000fe200078e00ff */
[----:B------:R-:W-:Y:S01]  /*5ac0*/  LOP3.LUT R3, R2, 0x200, R3, 0xf8, !PT ;  /* 0x0000020002037812 */ /* 0x000fe200078ef803 */
[----:B------:R-:W-:Y:S01]  /*5ad0*/  IMAD.MOV.U32 R76, RZ, RZ, RZ ;  /* 0x000000ffff4c7224 */ /* 0x000fe200078e00ff */
[----:B------:R-:W-:Y:S01]  /*5ae0*/  LOP3.LUT P0, RZ, R65, 0x40, RZ, 0xc0, !PT ;  /* 0x0000004041ff7812 */ /* 0x000fe2000780c0ff */
[----:B------:R-:W3:Y:S01]  /*5af0*/  LDC R61, c[0x0][0xb20] ;  /* 0x0002c800ff3d7b82 */ /* 0x000ee20000000800 */
[----:B------:R-:W4:Y:S01]  /*5b00*/  LDS R0, [UR48+0x1d0] ;  /* 0x0001d030ff007984 */ /* 0x000f220008000800 */
[----:B------:R-:W-:Y:S01]  /*5b10*/  LOP3.LUT R64, R3, R64, RZ, 0xfc, !PT ;  /* 0x0000004003407212 */ /* 0x000fe200078efcff */
[----:B------:R-:W-:Y:S01]  /*5b20*/  IMAD.U32 R67, RZ, RZ, UR4 ;  /* 0x00000004ff437e24 */ /* 0x000fe2000f8e00ff */
[----:B------:R-:W-:Y:S01]  /*5b30*/  LOP3.LUT R72, R72, 0x60, RZ, 0xc0, !PT ;  /* 0x0000006048487812 */ /* 0x000fe200078ec0ff */
[----:B------:R-:W1:Y:S03]  /*5b40*/  LDCU.64 UR52, c[0x0][0x348] ;  /* 0x00006900ff3477ac */ /* 0x000e660008000a00 */
[----:B------:R-:W1:Y:S01]  /*5b50*/  LDC R27, c[0x0][0xb30] ;  /* 0x0002cc00ff1b7b82 */ /* 0x000e620000000800 */
[----:B------:R-:W1:Y:S01]  /*5b60*/  LDCU.64 UR38, c[0x0][0x888] ;  /* 0x00011100ff2677ac */ /* 0x000e620008000a00 */
[----:B------:R-:W1:Y:S06]  /*5b70*/  LDCU.64 UR44, c[0x0][0x890] ;  /* 0x00011200ff2c77ac */ /* 0x000e6c0008000a00 */
[----:B------:R-:W1:Y:S01]  /*5b80*/  LDC.64 R56, c[0x0][0xb10] ;  /* 0x0002c400ff387b82 */ /* 0x000e620000000a00 */
[----:B------:R-:W-:Y:S01]  /*5b90*/  UMOV UR49, URZ ;  /* 0x000000ff00317c82 */ /* 0x000fe20008000000 */
[----:B------:R-:W-:-:S06]  /*5ba0*/  UMOV UR51, URZ ;  /* 0x000000ff00337c82 */ /* 0x000fcc0008000000 */
[----:B------:R-:W1:Y:S08]  /*5bb0*/  LDC.64 R24, c[0x0][0xb18] ;  /* 0x0002c600ff187b82 */ /* 0x000e700000000a00 */
[----:B------:R-:W1:Y:S08]  /*5bc0*/  LDC.64 R22, c[0x0][0xb28] ;  /* 0x0002ca00ff167b82 */ /* 0x000e700000000a00 */
[----:B------:R-:W1:Y:S01]  /*5bd0*/  LDC.64 R54, c[0x0][0x8b0] ;  /* 0x00022c00ff367b82 */ /* 0x000e620000000a00 */
[----:B----4-:R-:W-:Y:S01]  /*5be0*/  IMAD.IADD R33, R0, 0x1, R33 ;  /* 0x0000000100217824 */ /* 0x010fe200078e0221 */
[----:B------:R-:W-:-:S06]  /*5bf0*/  P2R R0, PR, RZ, 0x1 ;  /* 0x00000001ff007803 */ /* 0x000fcc0000000000 */
[----:B------:R-:W4:Y:S08]  /*5c00*/  LDC.64 R52, c[0x0][0x8a8] ;  /* 0x00022a00ff347b82 */ /* 0x000f300000000a00 */
[----:B--23--:R-:W1:Y:S02]  /*5c10*/  LDC R62, c[0x0][0x374] ;  /* 0x0000dd00ff3e7b82 */ /* 0x00ce640000000800 */
.L_x_154:
[C---:B------:R-:W-:Y:S02]  /*5c20*/  LEA R0, R76.reuse, UR48, 0x3 ;  /* 0x000000304c007c11 */ /* 0x040fe4000f8e18ff */
[----:B------:R-:W-:Y:S02]  /*5c30*/  SHF.L.U32 R3, R69, 0x1f, RZ ;  /* 0x0000001f45037819 */ /* 0x000fe400000006ff */
[----:B------:R-:W-:Y:S02]  /*5c40*/  LEA R16, R76, UR48, 0x4 ;  /* 0x000000304c107c11 */ /* 0x000fe4000f8e20ff */
[----:B------:R-:W2:Y:S02]  /*5c50*/  SYNCS.PHASECHK.TRANS64.TRYWAIT P0, [R0+URZ+0x120], R3 ;  /* 0x00012003000075a7 */ /* 0x000ea400080011ff */
[----:B-12---:R-:W-:Y:S05]  /*5c60*/  @!P0 BRA `(.L_x_111) ;  /* 0x0000004000188947 */ /* 0x006fea0003800000 */
.L_x_223:
[----:B------:R-:W3:Y:S01]  /*5c70*/  LDC.64 R12, c[0x0][0xb10] ;  /* 0x0002c400ff0c7b82 */ /* 0x000ee20000000a00 */
[----:B------:R-:W4:Y:S01]  /*5c80*/  LDS.128 R16, [R16+0x1b0] ;  /* 0x0001b00010107984 */ /* 0x000f220000000c00 */
[----:B-1----:R-:W-:Y:S01]  /*5c90*/  ISETP.NE.AND P1, PT, R27, 0x1, PT ;  /* 0x000000011b00780c */ /* 0x002fe20003f25270 */
[----:B--2---:R-:W-:Y:S01]  /*5ca0*/  VIADD R0, R0, 0x130 ;  /* 0x0000013000007836 */ /* 0x004fe20000000000 */
[----:B------:R-:W-:Y:S04]  /*5cb0*/  ISETP.GE.AND P0, PT, R26, 0x1, PT ;  /* 0x000000011a00780c */ /* 0x000fe80003f06270 */
[----:B------:R-:W1:Y:S01]  /*5cc0*/  LDC.64 R10, c[0x0][0xb18] ;  /* 0x0002c600ff0a7b82 */ /* 0x000e620000000a00 */
[----:B------:R-:W-:Y:S01]  /*5cd0*/  PRMT R0, RZ, 0x654, R0 ;  /* 0x00000654ff007816 */ /* 0x000fe20000000000 */
[----:B------:R-:W-:Y:S01]  /*5ce0*/  @!PT LDS RZ, [RZ] ;  /* 0x00000000fffff984 */ /* 0x000fe20000000800 */
[----:B------:R-:W-:Y:S01]  /*5cf0*/  @!PT LDS RZ, [RZ] ;  /* 0x00000000fffff984 */ /* 0x000fe20000000800 */
[----:B------:R-:W-:Y:S01]  /*5d00*/  @!PT LDS RZ, [RZ] ;  /* 0x00000000fffff984 */ /* 0x000fe20000000800 */
[----:B------:R-:W-:Y:S01]  /*5d10*/  @!PT LDS RZ, [RZ] ;  /* 0x00000000fffff984 */ /* 0x000fe20000000800 */
[----:B------:R2:W-:Y:S06]  /*5d20*/  MEMBAR.ALL.CTA ;  /* 0x0000000000007992 */ /* 0x0005ec0000008000 */
[----:B--2---:R-:W2:Y:S01]  /*5d30*/  FENCE.VIEW.ASYNC.S ;  /* 0x00000000000073c6 */ /* 0x004ea20000000000 */
[----:B------:R-:W1:Y:S08]  /*5d40*/  @!P1 LDC R14, c[0x0][0xb20] ;  /* 0x0002c800ff0e9b82 */ /* 0x000e700000000800 */
[----:B------:R-:W1:Y:S01]  /*5d50*/  @!P1 LDC R9, c[0x0][0xb0c] ;  /* 0x0002c300ff099b82 */ /* 0x000e620000000800 */
[----:B--2---:R2:W-:Y:S01]  /*5d60*/  SYNCS.ARRIVE.TRANS64.RED.A1T0 RZ, [R0+URZ], RZ ;  /* 0x000000ff00ff79a7 */ /* 0x0045e200081004ff */
[----:B----4-:R-:W-:Y:S04]  /*5d70*/  LOP3.LUT P4, RZ, R18, 0x1, RZ, 0xc0, !PT ;  /* 0x0000000112ff7812 */ /* 0x010fe8000788c0ff */
[----:B------:R-:W-:Y:S09]  /*5d80*/  P2R R73, PR, RZ, 0x10 ;  /* 0x00000010ff497803 */ /* 0x000ff20000000000 */
[----:B------:R-:W-:Y:S02]  /*5d90*/  @P4 MOV R31, R16 ;  /* 0x00000010001f4202 */ /* 0x000fe40000000f00 */
[----:B------:R-:W-:Y:S01]  /*5da0*/  @P4 LOP3.LUT R29, R17, 0xffff, RZ, 0xc0, !PT ;  /* 0x0000ffff111d4812 */ /* 0x000fe200078ec0ff */
[----:B--23--:R-:W-:Y:S06]  /*5db0*/  @!P0 BRA `(.L_x_112) ;  /* 0x0000000000a48947 */ /* 0x00cfec0003800000 */
[----:B------:R-:W-:Y:S01]  /*5dc0*/  IMAD.HI.U32 R36, R62, R25, RZ ;  /* 0x000000193e247227 */ /* 0x000fe200078e00ff */
[----:B------:R-:W-:Y:S02]  /*5dd0*/  ISETP.NE.AND P0, PT, R24, 0x1, PT ;  /* 0x000000011800780c */ /* 0x000fe40003f05270 */
[----:B------:R-:W-:Y:S01]  /*5de0*/  ISETP.NE.AND P2, PT, R26, 0x1, PT ;  /* 0x000000011a00780c */ /* 0x000fe20003f45270 */
[-C--:B------:R-:W-:Y:S01]  /*5df0*/  IMAD.HI.U32 R34, R63, R56.reuse, RZ ;  /* 0x000000383f227227 */ /* 0x080fe200078e00ff */
[----:B------:R-:W-:Y:S02]  /*5e00*/  SHF.R.U32.HI R37, RZ, R61, R36 ;  /* 0x0000003dff257219 */ /* 0x000fe40000011624 */
[----:B------:R-:W-:Y:S01]  /*5e10*/  ISETP.NE.AND P3, PT, R28, 0x1, PT ;  /* 0x000000011c00780c */ /* 0x000fe20003f65270 */
[----:B------:R-:W-:Y:S01]  /*5e20*/  IMAD.HI.U32 R40, R29, R25, RZ ;  /* 0x000000191d287227 */ /* 0x000fe200078e00ff */
[----:B------:R-:W-:Y:S02]  /*5e30*/  SHF.R.U32.HI R34, RZ, R57, R34 ;  /* 0x00000039ff227219 */ /* 0x000fe40000011622 */
[----:B------:R-:W-:Y:S01]  /*5e40*/  SEL R3, R62, R37, !P0 ;  /* 0x000000253e037207 */ /* 0x000fe20004000000 */
[----:B------:R-:W-:Y:S01]  /*5e50*/  IMAD.HI.U32 R38, R31, R56, RZ ;  /* 0x000000381f267227 */ /* 0x000fe200078e00ff */
[----:B------:R-:W-:Y:S03]  /*5e60*/  SEL R7, R63, R34, !P3 ;  /* 0x000000223f077207 */ /* 0x000fe60005800000 */
[-C--:B------:R-:W-:Y:S01]  /*5e70*/  IMAD.HI.U32 R34, R3, R22.reuse, RZ ;  /* 0x0000001603227227 */ /* 0x080fe200078e00ff */
[----:B------:R-:W-:Y:S03]  /*5e80*/  SHF.R.U32.HI R38, RZ, R57, R38 ;  /* 0x00000039ff267219 */ /* 0x000fe60000011626 */
[----:B------:R-:W-:Y:S01]  /*5e90*/  IMAD.HI.U32 R36, R7, R22, RZ ;  /* 0x0000001607247227 */ /* 0x000fe200078e00ff */
[----:B------:R-:W-:Y:S02]  /*5ea0*/  @P2 SHF.R.U32.HI R3, RZ, R23, R34 ;  /* 0x00000017ff032219 */ /* 0x000fe40000011622 */
[----:B------:R-:W-:Y:S02]  /*5eb0*/  SHF.R.U32.HI R34, RZ, R61, R40 ;  /* 0x0000003dff227219 */ /* 0x000fe40000011628 */
[----:B------:R-:W-:Y:S01]  /*5ec0*/  @P2 SHF.R.U32.HI R7, RZ, R23, R36 ;  /* 0x00000017ff072219 */ /* 0x000fe20000011624 */
[C---:B------:R-:W-:Y:S01]  /*5ed0*/  IMAD R2, R26.reuse, R3, RZ ;  /* 0x000000031a027224 */ /* 0x040fe200078e02ff */
[----:B------:R-:W-:Y:S02]  /*5ee0*/  SEL R5, R29, R34, !P0 ;  /* 0x000000221d057207 */ /* 0x000fe40004000000 */
[----:B------:R-:W-:Y:S01]  /*5ef0*/  SEL R3, R31, R38, !P3 ;  /* 0x000000261f037207 */ /* 0x000fe20005800000 */
[----:B------:R-:W-:Y:S01]  /*5f00*/  IMAD R4, R26, R7, RZ ;  /* 0x000000071a047224 */ /* 0x000fe200078e02ff */
[C---:B------:R-:W-:Y:S01]  /*5f10*/  ISETP.GE.AND P0, PT, R5.reuse, R2, PT ;  /* 0x000000020500720c */ /* 0x040fe20003f06270 */
[----:B------:R-:W-:Y:S03]  /*5f20*/  IMAD.HI.U32 R6, R5, R22, RZ ;  /* 0x0000001605067227 */ /* 0x000fe600078e00ff */
[----:B------:R-:W-:Y:S01]  /*5f30*/  ISETP.GE.OR P0, PT, R3, R4, P0 ;  /* 0x000000040300720c */ /* 0x000fe20000706670 */
[----:B------:R-:W-:Y:S01]  /*5f40*/  IMAD.MOV R4, RZ, RZ, -R3 ;  /* 0x000000ffff047224 */ /* 0x000fe200078e0a03 */
[-C--:B------:R-:W-:Y:S03]  /*5f50*/  SHF.R.U32.HI R6, RZ, R23.reuse, R6 ;  /* 0x00000017ff067219 */ /* 0x080fe60000011606 */
[----:B------:R-:W-:Y:S01]  /*5f60*/  IMAD R31, R28, R4, R31 ;  /* 0x000000041c1f7224 */ /* 0x000fe200078e021f */
[----:B------:R-:W-:Y:S05]  /*5f70*/  SEL R15, R5, R6, !P2 ;  /* 0x00000006050f7207 */ /* 0x000fea0005000000 */
[----:B------:R-:W-:Y:S02]  /*5f80*/  IMAD.MOV R6, RZ, RZ, -R15 ;  /* 0x000000ffff067224 */ /* 0x000fe400078e0a0f */
[C---:B------:R-:W-:Y:S04]  /*5f90*/  @!P0 IMAD.HI.U32 R2, R3.reuse, R22, RZ ;  /* 0x0000001603028227 */ /* 0x040fe800078e00ff */
[----:B------:R-:W-:Y:S01]  /*5fa0*/  IMAD R6, R26, R6, R5 ;  /* 0x000000061a067224 */ /* 0x000fe200078e0205 */
[----:B------:R-:W-:Y:S04]  /*5fb0*/  @!P0 SHF.R.U32.HI R2, RZ, R23, R2 ;  /* 0x00000017ff028219 */ /* 0x000fe80000011602 */
[----:B------:R-:W-:Y:S02]  /*5fc0*/  @!P0 SEL R0, R3, R2, !P2 ;  /* 0x0000000203008207 */ /* 0x000fe40005000000 */
[----:B------:R-:W-:Y:S02]  /*5fd0*/  IADD3 R2, PT, PT, -R5, RZ, RZ ;  /* 0x000000ff05027210 */ /* 0x000fe40007ffe1ff */
[----:B------:R-:W-:Y:S01]  /*5fe0*/  @!P0 IADD3 R8, PT, PT, R15, -R0, RZ ;  /* 0x800000000f088210 */ /* 0x000fe20007ffe0ff */
[----:B------:R-:W-:Y:S02]  /*5ff0*/  @!P0 IMAD R0, R7, R6, R0 ;  /* 0x0000000607008224 */ /* 0x000fe400078e0200 */
[----:B------:R-:W-:Y:S02]  /*6000*/  IMAD R29, R24, R2, R29 ;  /* 0x00000002181d7224 */ /* 0x000fe400078e021d */
[----:B------:R-:W-:Y:S02]  /*6010*/  @!P0 IMAD R5, R8, R26, R3 ;  /* 0x0000001a08058224 */ /* 0x000fe400078e0203 */
[----:B------:R-:W-:Y:S04]  /*6020*/  @!P0 IMAD.MOV.U32 R3, RZ, RZ, R0 ;  /* 0x000000ffff038224 */ /* 0x000fe800078e0000 */
[----:B------:R-:W-:Y:S02]  /*6030*/  IMAD R31, R3, R28, R31 ;  /* 0x0000001c031f7224 */ /* 0x000fe400078e021f */
[----:B------:R-:W-:Y:S07]  /*6040*/  IMAD R29, R5, R24, R29 ;  /* 0x00000018051d7224 */ /* 0x000fee00078e021d */
.L_x_112:
[----:B-1----:R-:W-:Y:S01]  /*6050*/  @!P1 ISETP.NE.AND P0, PT, R10, 0x1, PT ;  /* 0x000000010a00980c */ /* 0x002fe20003f05270 */
[----:B------:R-:W-:Y:S01]  /*6060*/  @!P1 IMAD.HI.U32 R3, R29, R11, RZ ;  /* 0x0000000b1d039227 */ /* 0x000fe200078e00ff */
[----:B------:R-:W-:Y:S01]  /*6070*/  R2UR UR42, R21 ;  /* 0x00000000152a72ca */ /* 0x000fe200000e0000 */
[----:B------:R-:W-:Y:S01]  /*6080*/  BSSY.RECONVERGENT B6, `(.L_x_113) ;  /* 0x0000031000067945 */ /* 0x000fe20003800200 */
[----:B------:R-:W-:Y:S01]  /*6090*/  R2UR UR41, R20 ;  /* 0x00000000142972ca */ /* 0x000fe200000e0000 */
[----:B------:R-:W-:Y:S01]  /*60a0*/  @!P1 IMAD.HI.U32 R0, R31, R12, RZ ;  /* 0x0000000c1f009227 */ /* 0x000fe200078e00ff */
[----:B------:R-:W-:Y:S02]  /*60b0*/  @!P1 SHF.R.U32.HI R2, RZ, R14, R3 ;  /* 0x0000000eff029219 */ /* 0x000fe40000011603 */
[----:B------:R-:W-:Y:S01]  /*60c0*/  @!P1 ISETP.NE.AND P2, PT, R9, 0x1, PT ;  /* 0x000000010900980c */ /* 0x000fe20003f45270 */
[----:B------:R-:W-:Y:S01]  /*60d0*/  VIADD R76, R76, 0x1 ;  /* 0x000000014c4c7836 */ /* 0x000fe20000000000 */
[----:B------:R-:W-:Y:S02]  /*60e0*/  @!P1 SEL R2, R29, R2, !P0 ;  /* 0x000000021d029207 */ /* 0x000fe40004000000 */
[----:B------:R-:W-:Y:S02]  /*60f0*/  @!P1 SHF.R.U32.HI R0, RZ, R13, R0 ;  /* 0x0000000dff009219 */ /* 0x000fe40000011600 */
[----:B------:R-:W-:Y:S01]  /*6100*/  LOP3.LUT P0, RZ, R67, 0x90, RZ, 0xc0, !PT ;  /* 0x0000009043ff7812 */ /* 0x000fe2000780c0ff */
[----:B------:R-:W-:Y:S01]  /*6110*/  USHF.L.U32 UR42, UR42, 0x6, URZ ;  /* 0x000000062a2a7899 */ /* 0x000fe200080006ff */
[----:B------:R-:W-:Y:S01]  /*6120*/  @!P1 SEL R3, R31, R0, !P2 ;  /* 0x000000001f039207 */ /* 0x000fe20005000000 */
[----:B------:R-:W-:Y:S01]  /*6130*/  USHF.L.U32 UR41, UR41, 0x7, URZ ;  /* 0x0000000729297899 */ /* 0x000fe200080006ff */
[----:B------:R-:W-:Y:S03]  /*6140*/  @P4 SHF.R.U32.HI R68, RZ, 0x10, R17 ;  /* 0x00000010ff444819 */ /* 0x000fe60000011611 */
[----:B------:R-:W-:Y:S02]  /*6150*/  @!P1 IMAD.IADD R0, R2, 0x1, -R3 ;  /* 0x0000000102009824 */ /* 0x000fe400078e0a03 */
[----:B------:R-:W-:Y:S02]  /*6160*/  @!P1 IMAD.IADD R2, R3, 0x1, -R2 ;  /* 0x0000000103029824 */ /* 0x000fe400078e0a02 */
[----:B------:R-:W-:Y:S02]  /*6170*/  @!P1 IMAD R31, R0, R9, R31 ;  /* 0x00000009001f9224 */ /* 0x000fe400078e021f */
[----:B------:R-:W-:Y:S01]  /*6180*/  @!P1 IMAD R29, R2, R10, R29 ;  /* 0x0000000a021d9224 */ /* 0x000fe200078e021d */
[----:B------:R-:W-:Y:S06]  /*6190*/  @!P0 BRA `(.L_x_114) ;  /* 0x00000000007c8947 */ /* 0x000fec0003800000 */
[----:B------:R-:W1:Y:S01]  /*61a0*/  LDCU.64 UR8, c[0x4][0x80] ;  /* 0x01001000ff0877ac */ /* 0x000e620008000a00 */
[----:B------:R-:W-:Y:S01]  /*61b0*/  MOV R2, 0x0 ;  /* 0x0000000000027802 */ /* 0x000fe20000000f00 */
[----:B------:R-:W-:Y:S02]  /*61c0*/  HFMA2 R12, -RZ, RZ, 0, 5.9604644775390625e-08 ;  /* 0x00000001ff0c7431 */ /* 0x000fe400000001ff */
[----:B------:R-:W-:Y:S01]  /*61d0*/  IMAD.MOV.U32 R8, RZ, RZ, 0x70 ;  /* 0x00000070ff087424 */ /* 0x000fe200078e00ff */
[----:B------:R2:W3:Y:S01]  /*61e0*/  LDC.64 R14, c[0x4][R2] ;  /* 0x01000000020e7b82 */ /* 0x0004e20000000a00 */
[----:B------:R-:W4:Y:S01]  /*61f0*/  LDCU.64 UR6, c[0x4][0x88] ;  /* 0x01001100ff0677ac */ /* 0x000f220008000a00 */
[----:B------:R-:W-:Y:S01]  /*6200*/  IMAD.MOV.U32 R13, RZ, RZ, RZ ;  /* 0x000000ffff0d7224 */ /* 0x000fe200078e00ff */
[----:B------:R-:W2:Y:S01]  /*6210*/  LDCU.64 UR4, c[0x4][0x8] ;  /* 0x01000100ff0477ac */ /* 0x000ea20008000a00 */
[----:B-1----:R-:W-:Y:S01]  /*6220*/  MOV R5, UR9 ;  /* 0x0000000900057c02 */ /* 0x002fe20008000f00 */
[----:B------:R-:W-:Y:S01]  /*6230*/  IMAD.U32 R4, RZ, RZ, UR8 ;  /* 0x00000008ff047e24 */ /* 0x000fe2000f8e00ff */
[----:B----4-:R-:W-:Y:S01]  /*6240*/  MOV R7, UR7 ;  /* 0x0000000700077c02 */ /* 0x010fe20008000f00 */
[----:B------:R-:W-:Y:S01]  /*6250*/  IMAD.U32 R6, RZ, RZ, UR6 ;  /* 0x00000006ff067e24 */ /* 0x000fe2000f8e00ff */
[----:B--2---:R-:W-:Y:S01]  /*6260*/  MOV R11, UR5 ;  /* 0x00000005000b7c02 */ /* 0x004fe20008000f00 */
[----:B------:R-:W-:Y:S02]  /*6270*/  IMAD.U32 R10, RZ, RZ, UR4 ;  /* 0x00000004ff0a7e24 */ /* 0x000fe4000f8e00ff */
[----:B------:R-:W-:Y:S07]  /*6280*/  LEPC R20, `(.L_x_115) ;  /* 0x000000001014794e */ /* 0x000fee0000000000 */
[----:B---3-5:R-:W-:Y:S05]  /*6290*/  CALL.ABS.NOINC R14 ;  /* 0x000000000e007343 */ /* 0x028fea0003c00000 */
.L_x_115:
[----:B------:R-:W1:Y:S01]  /*62a0*/  LDCU.64 UR8, c[0x4][0x80] ;  /* 0x01001000ff0877ac */ /* 0x000e620008000a00 */
[----:B------:R-:W2:Y:S01]  /*62b0*/  LDC.64 R2, c[0x4][R2] ;  /* 0x0100000002027b82 */ /* 0x000ea20000000a00 */
[----:B------:R-:W-:Y:S02]  /*62c0*/  HFMA2 R12, -RZ, RZ, 0, 5.9604644775390625e-08 ;  /* 0x00000001ff0c7431 */ /* 0x000fe400000001ff */
[----:B------:R-:W-:Y:S02]  /*62d0*/  IMAD.MOV.U32 R8, RZ, RZ, 0x70 ;  /* 0x00000070ff087424 */ /* 0x000fe400078e00ff */
[----:B------:R-:W-:Y:S01]  /*62e0*/  IMAD.MOV.U32 R13, RZ, RZ, RZ ;  /* 0x000000ffff0d7224 */ /* 0x000fe200078e00ff */
[----:B------:R-:W3:Y:S01]  /*62f0*/  LDCU.64 UR6, c[0x4][0x88] ;  /* 0x01001100ff0677ac */ /* 0x000ee20008000a00 */
[----:B------:R-:W4:Y:S01]  /*6300*/  LDCU.64 UR4, c[0x4][0x8] ;  /* 0x01000100ff0477ac */ /* 0x000f220008000a00 */
[----:B-1----:R-:W-:Y:S02]  /*6310*/  MOV R4, UR8 ;  /* 0x0000000800047c02 */ /* 0x002fe40008000f00 */
[----:B------:R-:W-:Y:S02]  /*6320*/  MOV R5, UR9 ;  /* 0x0000000900057c02 */ /* 0x000fe40008000f00 */
[----:B---3--:R-:W-:Y:S01]  /*6330*/  MOV R7, UR7 ;  /* 0x0000000700077c02 */ /* 0x008fe20008000f00 */
[----:B------:R-:W-:Y:S01]  /*6340*/  IMAD.U32 R6, RZ, RZ, UR6 ;  /* 0x00000006ff067e24 */ /* 0x000fe2000f8e00ff */
[----:B----4-:R-:W-:Y:S01]  /*6350*/  MOV R11, UR5 ;  /* 0x00000005000b7c02 */ /* 0x010fe20008000f00 */
[----:B------:R-:W-:Y:S02]  /*6360*/  IMAD.U32 R10, RZ, RZ, UR4 ;  /* 0x00000004ff0a7e24 */ /* 0x000fe4000f8e00ff */
[----:B------:R-:W-:Y:S07]  /*6370*/  LEPC R20, `(.L_x_114) ;  /* 0x000000001014794e */ /* 0x000fee0000000000 */
[----:B--2---:R-:W-:Y:S05]  /*6380*/  CALL.ABS.NOINC R2 ;  /* 0x0000000002007343 */ /* 0x004fea0003c00000 */
.L_x_114:
[----:B------:R-:W-:Y:S05]  /*6390*/  BSYNC.RECONVERGENT B6 ;  /* 0x0000000000067941 */ /* 0x000fea0003800200 */
.L_x_113:
[----:B------:R-:W-:Y:S01]  /*63a0*/  ISETP.NE.U32.AND P4, PT, R54, RZ, PT ;  /* 0x000000ff3600720c */ /* 0x000fe20003f85070 */
[----:B------:R-:W-:Y:S01]  /*63b0*/  UISETP.NE.AND UP2, UPT, UR50, URZ, UPT ;  /* 0x000000ff3200728c */ /* 0x000fe2000bf45270 */
[----:B------:R-:W-:Y:S01]  /*63c0*/  ISETP.NE.U32.AND P2, PT, RZ, UR38, PT ;  /* 0x00000026ff007c0c */ /* 0x000fe2000bf45070 */
[----:B------:R-:W-:Y:S01]  /*63d0*/  UISETP.NE.U32.AND UP1, UPT, UR44, URZ, UPT ;  /* 0x000000ff2c00728c */ /* 0x000fe2000bf25070 */
[----:B------:R-:W-:Y:S01]  /*63e0*/  ISETP.NE.AND.EX P4, PT, R55, RZ, PT, P4 ;  /* 0x000000ff3700720c */ /* 0x000fe20003f85340 */
[----:B------:R-:W-:Y:S01]  /*63f0*/  UPLOP3.LUT UP0, UPT, UPT, UPT, UPT, 0x40, 0x4 ;  /* 0x000000000004789c */ /* 0x000fe20003f0e870 */
[----:B------:R-:W-:Y:S01]  /*6400*/  ISETP.NE.AND.EX P2, PT, RZ, UR39, PT, P2 ;  /* 0x00000027ff007c0c */ /* 0x000fe2000bf45320 */
[----:B------:R-:W-:Y:S01]  /*6410*/  UISETP.NE.AND.EX UP1, UPT, UR45, URZ, UPT, UP1 ;  /* 0x000000ff2d00728c */ /* 0x000fe2000bf25310 */
[----:B------:R-:W-:Y:S04]  /*6420*/  PLOP3.LUT P1, PT, PT, PT, UP2, 0x80, 0x8 ;  /* 0x000000000008781c */ /* 0x000fe80003f2f028 */
[----:B------:R-:W-:Y:S06]  /*6430*/  @UP2 UPLOP3.LUT UP0, UPT, UPT, UPT, UP1, 0x80, 0x8 ;  /* 0x000000000008289c */ /* 0x000fec0003f0f010 */
[----:B------:R-:W-:Y:S01]  /*6440*/  PLOP3.LUT P0, PT, PT, PT, UP0, 0x80, 0x8 ;  /* 0x000000000008781c */ /* 0x000fe20003f0f008 */
[----:B------:R-:W-:Y:S01]  /*6450*/  @!UPT UIADD3 URZ, UPT, UPT, URZ, URZ, URZ ;  /* 0x000000fffffff290 */ /* 0x000fe2000fffe0ff */
[----:B------:R-:W-:Y:S11]  /*6460*/  BRA.U !UP1, `(.L_x_116) ;  /* 0x0000000109387547 */ /* 0x000ff6000b800000 */
[----:B------:R-:W-:Y:S01]  /*6470*/  UISETP.NE.U32.AND UP0, UPT, UR38, URZ, UPT ;  /* 0x000000ff2600728c */ /* 0x000fe2000bf05070 */
[----:B------:R-:W-:Y:S02]  /*6480*/  HFMA2 R0, -RZ, RZ, 0, 5.9604644775390625e-08 ;  /* 0x00000001ff007431 */ /* 0x000fe400000001ff */
[----:B------:R-:W-:Y:S01]  /*6490*/  IMAD.MOV.U32 R59, RZ, RZ, 0x1 ;  /* 0x00000001ff3b7424 */ /* 0x000fe200078e00ff */
[----:B------:R-:W-:Y:S06]  /*64a0*/  UISETP.NE.AND.EX UP0, UPT, UR39, URZ, UPT, UP0 ;  /* 0x000000ff2700728c */ /* 0x000fec000bf05300 */
[----:B------:R-:W-:Y:S05]  /*64b0*/  PLOP3.LUT P3, PT, PT, PT, UP0, 0x80, 0x8 ;  /* 0x000000000008781c */ /* 0x000fea0003f6f008 */
[----:B------:R-:W1:Y:S01]  /*64c0*/  @UP0 LDCU.64 UR6, c[0x0][0x888] ;  /* 0x00011100ff0607ac */ /* 0x000e620008000a00 */
[----:B------:R-:W-:Y:S07]  /*64d0*/  @UP0 UIMAD UR4, UR36, UR44, URZ ;  /* 0x0000002c240402a4 */ /* 0x000fee000f8e02ff */
[----:B------:R-:W-:Y:S01]  /*64e0*/  @!P3 PRMT R59, R0, 0x7610, R59 ;  /* 0x00007610003bb816 */ /* 0x000fe2000000003b */
[----:B-1----:R-:W-:Y:S03]  /*64f0*/  @UP0 UIMAD.WIDE UR6, UR4, 0x4, UR6 ;  /* 0x00000004040608a5 */ /* 0x002fe6000f8e0206 */
[----:B------:R-:W1:Y:S03]  /*6500*/  @!UP0 LDCU UR4, c[0x0][0x880] ;  /* 0x00011000ff0487ac */ /* 0x000e660008000800 */
[----:B------:R-:W-:Y:S01]  /*6510*/  IMAD.U32 R2, RZ, RZ, UR6 ;  /* 0x00000006ff027e24 */ /* 0x000fe2000f8e00ff */
[----:B------:R-:W-:Y:S05]  /*6520*/  MOV R3, UR7 ;  /* 0x0000000700037c02 */ /* 0x000fea0008000f00 */
[----:B-----5:R2:W5:Y:S02]  /*6530*/  @P3 LDG.E R35, desc[UR46][R2.64] ;  /* 0x0000002e02233981 */ /* 0x020564000c1e1900 */
[----:B-12---:R-:W-:Y:S02]  /*6540*/  @!P3 IMAD.U32 R35, RZ, RZ, UR4 ;  /* 0x00000004ff23be24 */ /* 0x006fe4000f8e00ff */
.L_x_116:
[----:B------:R-:W-:Y:S05]  /*6550*/  @!P4 BRA `(.L_x_117) ;  /* 0x000000000020c947 */ /* 0x000fea0003800000 */
[----:B------:R-:W-:Y:S04]  /*6560*/  ISETP.NE.U32.AND P3, PT, R52, RZ, PT ;  /* 0x000000ff3400720c */ /* 0x000fe80003f65070 */
[----:B------:R-:W-:Y:S11]  /*6570*/  ISETP.NE.AND.EX P3, PT, R53, RZ, PT, P3 ;  /* 0x000000ff3500720c */ /* 0x000ff60003f65330 */
[----:B------:R-:W-:Y:S02]  /*6580*/  @!UPT UIADD3 URZ, UPT, UPT, URZ, URZ, URZ ;  /* 0x000000fffffff290 */ /* 0x000fe4000fffe0ff */
[----:B------:R-:W1:Y:S01]  /*6590*/  @P3 LDC.64 R2, c[0x0][0x8a8] ;  /* 0x00022a00ff023b82 */ /* 0x000e620000000a00 */
[----:B------:R-:W-:Y:S04]  /*65a0*/  @P3 IMAD R0, R54, UR36, RZ ;  /* 0x0000002436003c24 */ /* 0x000fe8000f8e02ff */
[----:B-1----:R-:W-:Y:S05]  /*65b0*/  @P3 IMAD.WIDE R2, R0, 0x4, R2 ;  /* 0x0000000400023825 */ /* 0x002fea00078e0202 */
[----:B-----5:R1:W5:Y:S02]  /*65c0*/  @P3 LDG.E R32, desc[UR46][R2.64] ;  /* 0x0000002e02203981 */ /* 0x020364000c1e1900 */
[----:B-1----:R-:W2:Y:S02]  /*65d0*/  @!P3 LDC R32, c[0x0][0x8a0] ;  /* 0x00022800ff20bb82 */ /* 0x002ea40000000800 */
.L_x_117:
[----:B-----5:R-:W-:Y:S01]  /*65e0*/  FSETP.NEU.AND P3, PT, R35, RZ, PT ;  /* 0x000000ff2300720b */ /* 0x020fe20003f6d000 */
[----:B------:R-:W-:Y:S01]  /*65f0*/  IMAD.SHL.U32 R77, R64, 0x2, RZ ;  /* 0x00000002404d7824 */ /* 0x000fe200078e00ff */
[----:B------:R-:W-:Y:S01]  /*6600*/  SEL R5, RZ, 0xffffffff, P2 ;  /* 0xffffffffff057807 */ /* 0x000fe20001000000 */
[----:B------:R-:W-:Y:S01]  /*6610*/  BSSY B1, `(.L_x_118) ;  /* 0x0000034000017945 */ /* 0x000fe20003800000 */
[----:B------:R-:W-:Y:S01]  /*6620*/  @P1 LOP3.LUT P2, RZ, R59, 0xff, RZ, 0xc0, !PT ;  /* 0x000000ff3bff1812 */ /* 0x000fe2000784c0ff */
[----:B------:R-:W-:Y:S01]  /*6630*/  IMAD.MOV.U32 R39, RZ, RZ, 0x1 ;  /* 0x00000001ff277424 */ /* 0x000fe200078e00ff */
[----:B------:R-:W-:Y:S01]  /*6640*/  @P1 SEL R0, RZ, 0xffffffff, P3 ;  /* 0xffffffffff001807 */ /* 0x000fe20001800000 */
[C---:B------:R-:W-:Y:S01]  /*6650*/  IMAD R34, R30.reuse, 0x40, R33 ;  /* 0x000000401e227824 */ /* 0x040fe200078e0221 */
[----:B------:R-:W-:Y:S01]  /*6660*/  LOP3.LUT R71, R71, 0x1, RZ, 0x3c, !PT ;  /* 0x0000000147477812 */ /* 0x000fe200078e3cff */
[----:B------:R-:W-:Y:S01]  /*6670*/  IMAD.MOV.U32 R38, RZ, RZ, RZ ;  /* 0x000000ffff267224 */ /* 0x000fe200078e00ff */
[----:B------:R-:W-:Y:S02]  /*6680*/  @P0 SEL R0, R5, R0, !P2 ;  /* 0x0000000005000207 */ /* 0x000fe40005000000 */
[----:B------:R-:W-:Y:S02]  /*6690*/  CS2R R50, SRZ ;  /* 0x0000000000327805 */ /* 0x000fe4000001ff00 */
[----:B------:R-:W-:Y:S02]  /*66a0*/  LEA R74, R30, UR48, 0x3 ;  /* 0x000000301e4a7c11 */ /* 0x000fe4000f8e18ff */
[----:B------:R-:W-:Y:S02]  /*66b0*/  CS2R R48, SRZ ;  /* 0x0000000000307805 */ /* 0x000fe4000001ff00 */
[----:B------:R-:W-:Y:S02]  /*66c0*/  @P1 LOP3.LUT R0, R0, 0x1, RZ, 0xc0, !PT ;  /* 0x0000000100001812 */ /* 0x000fe400078ec0ff */
[----:B------:R-:W-:Y:S02]  /*66d0*/  CS2R R42, SRZ ;  /* 0x00000000002a7805 */ /* 0x000fe4000001ff00 */
[----:B------:R-:W-:Y:S02]  /*66e0*/  SHF.L.U32 R3, R70, 0x1f, RZ ;  /* 0x0000001f46037819 */ /* 0x000fe400000006ff */
[----:B------:R-:W-:Y:S02]  /*66f0*/  CS2R R40, SRZ ;  /* 0x0000000000287805 */ /* 0x000fe4000001ff00 */
[----:B------:R-:W-:Y:S01]  /*6700*/  ISETP.NE.U32.OR P5, PT, R0, 0x1, !P1 ;  /* 0x000000010000780c */ /* 0x000fe20004fa5470 */
[----:B------:R-:W-:Y:S01]  /*6710*/  VIADD R82, R77, UR48 ;  /* 0x000000304d527c36 */ /* 0x000fe20008000000 */
[----:B------:R-:W-:Y:S02]  /*6720*/  PLOP3.LUT P2, PT, PT, PT, UP1, 0x80, 0x8 ;  /* 0x000000000008781c */ /* 0x000fe40003f4f018 */
[----:B------:R-:W-:Y:S02]  /*6730*/  SEL R0, RZ, 0xffffffff, P3 ;  /* 0xffffffffff007807 */ /* 0x000fe40001800000 */
[----:B------:R-:W-:Y:S02]  /*6740*/  LOP3.LUT P3, R75, R59, 0xff, RZ, 0xc0, !PT ;  /* 0x000000ff3b4b7812 */ /* 0x000fe4000786c0ff */
[----:B------:R-:W-:Y:S05]  /*6750*/  P2R R78, PR, RZ, 0x20 ;  /* 0x00000020ff4e7803 */ /* 0x000fea0000000000 */
[----:B------:R-:W-:Y:S02]  /*6760*/  @P5 SHF.L.U32 R2, R71, 0x1f, RZ ;  /* 0x0000001f47025819 */ /* 0x000fe400000006ff */
[----:B------:R-:W-:Y:S02]  /*6770*/  @P2 SEL R0, R5, R0, !P3 ;  /* 0x0000000005002207 */ /* 0x000fe40005800000 */
[----:B------:R-:W1:Y:S02]  /*6780*/  @P5 SYNCS.PHASECHK.TRANS64.TRYWAIT P1, [UR48+0xd0], R2 ;  /* 0x0000d002ff0055a7 */ /* 0x000e640008021130 */
[----:B------:R-:W-:Y:S04]  /*6790*/  LOP3.LUT R0, R0, 0x1, RZ, 0xc0, !PT ;  /* 0x0000000100007812 */ /* 0x000fe800078ec0ff */
[----:B------:R-:W-:Y:S04]  /*67a0*/  ISETP.NE.U32.AND P4, PT, R0, 0x1, PT ;  /* 0x000000010000780c */ /* 0x000fe80003f85070 */
[----:B------:R-:W-:Y:S01]  /*67b0*/  P2R R80, PR, RZ, 0x10 ;  /* 0x00000010ff507803 */ /* 0x000fe20000000000 */
[----:B------:R3:W4:Y:S01]  /*67c0*/  SYNCS.PHASECHK.TRANS64.TRYWAIT P0, [R74+URZ+0x140], R3 ;  /* 0x000140034a0075a7 */ /* 0x00072200080011ff */
[----:B-1----:R-:W-:Y:S01]  /*67d0*/  @P5 SEL R39, RZ, 0x1, !P1 ;  /* 0x00000001ff275807 */ /* 0x002fe20004800000 */
[----:B---3--:R-:W-:Y:S06]  /*67e0*/  @!P5 BRA `(.L_x_119) ;  /* 0x000000000058d947 */ /* 0x008fec0003800000 */
[C---:B------:R-:W-:Y:S01]  /*67f0*/  VIADD R0, R82.reuse, 0x200 ;  /* 0x0000020052007836 */ /* 0x040fe20000000000 */
[----:B------:R-:W-:Y:S01]  /*6800*/  LOP3.LUT P5, RZ, R65, 0x40, RZ, 0xc0, !PT ;  /* 0x0000004041ff7812 */ /* 0x000fe200078ac0ff */
[----:B------:R-:W-:Y:S01]  /*6810*/  BSSY B0, `(.L_x_120) ;  /* 0x000000e000007945 */ /* 0x000fe20003800000 */
[----:B------:R-:W-:Y:S01]  /*6820*/  ISETP.NE.AND P2, PT, R39, RZ, PT ;  /* 0x000000ff2700720c */ /* 0x000fe20003f45270 */
[----:B------:R-:W-:Y:S01]  /*6830*/  @P4 VIADD R2, R82, 0x210 ;  /* 0x0000021052024836 */ /* 0x000fe20000000000 */
[----:B------:R-:W-:Y:S01]  /*6840*/  PLOP3.LUT P1, PT, PT, PT, PT, 0x8, 0x80 ;  /* 0x000000000080781c */ /* 0x000fe20003f2e170 */
[----:B------:R-:W-:Y:S01]  /*6850*/  IMAD.MOV.U32 R51, RZ, RZ, RZ ;  /* 0x000000ffff337224 */ /* 0x000fe200078e00ff */
[----:B------:R-:W-:Y:S02]  /*6860*/  @P4 PLOP3.LUT P1, PT, P5, PT, PT, 0x80, 0x8 ;  /* 0x000000000008481c */ /* 0x000fe40002f2f070 */
[----:B------:R-:W-:Y:S02]  /*6870*/  CS2R R48, SRZ ;  /* 0x0000000000307805 */ /* 0x000fe4000001ff00 */
[----:B------:R-:W-:Y:S02]  /*6880*/  CS2R R42, SRZ ;  /* 0x00000000002a7805 */ /* 0x000fe4000001ff00 */
[----:B------:R-:W-:Y:S07]  /*6890*/  CS2R R40, SRZ ;  /* 0x0000000000287805 */ /* 0x000fee000001ff00 */
[----:B------:R-:W-:Y:S01]  /*68a0*/  @P1 VIADD R2, R0, 0xfffffff0 ;  /* 0xfffffff000021836 */ /* 0x000fe20000000000 */
[----:B------:R-:W-:Y:S06]  /*68b0*/  @P2 BRA `(.L_x_121) ;  /* 0x00000000000c2947 */ /* 0x000fec0003800000 */
[----:B------:R-:W-:Y:S04]  /*68c0*/  SHF.L.U32 R5, R71, 0x1f, RZ ;  /* 0x0000001f47057819 */ /* 0x000fe800000006ff */
[----:B------:R-:W1:Y:S02]  /*68d0*/  SYNCS.PHASECHK.TRANS64.TRYWAIT P1, [UR48+0xd0], R5 ;  /* 0x0000d005ff0075a7 */ /* 0x000e640008021130 */
[----:B-1----:R-:W-:Y:S05]  /*68e0*/  @!P1 BRA `(.L_x_122) ;  /* 0x00000034000c9947 */ /* 0x002fea0003800000 */
.L_x_121:
[----:B------:R-:W-:Y:S05]  /*68f0*/  BSYNC B0 ;  /* 0x0000000000007941 */ /* 0x000fea0003800000 */
.L_x_120:
[----:B------:R-:W-:Y:S01]  /*6900*/  ISETP.NE.AND P1, PT, R80, RZ, PT ;  /* 0x000000ff5000720c */ /* 0x000fe20003f25270 */
[----:B------:R-:W-:Y:S11]  /*6910*/  HFMA2 R38, -RZ, RZ, 0, 5.9604644775390625e-08 ;  /* 0x00000001ff267431 */ /* 0x000ff600000001ff */
[----:B------:R-:W-:Y:S01]  /*6920*/  @!UPT UIADD3 URZ, UPT, UPT, URZ, URZ, URZ ;  /* 0x000000fffffff290 */ /* 0x000fe2000fffe0ff */
[----:B------:R3:W1:Y:S04]  /*6930*/  @P1 LDS.128 R48, [R2] ;  /* 0x0000000002301984 */ /* 0x0006680000000c00 */
[----:B------:R3:W1:Y:S02]  /*6940*/  @P1 LDS.128 R40, [R77+UR48+0x200] ;  /* 0x000200304d281984 */ /* 0x0006640008000c00 */
.L_x_119:
[----:B------:R-:W-:Y:S05]  /*6950*/  BSYNC B1 ;  /* 0x0000000000017941 */ /* 0x000fea0003800000 */
.L_x_118:
[----:B-1----:R-:W-:Y:S04]  /*6960*/  SHF.R.U32.HI R5, RZ, 0x15, R34 ;  /* 0x00000015ff057819 */ /* 0x002fe80000011622 */
[----:B------:R-:W-:Y:S01]  /*6970*/  LOP3.LUT P1, RZ, R5, 0x3, R66, 0x48, !PT ;  /* 0x0000000305ff7812 */ /* 0x000fe20007824842 */
[----:B------:R-:W-:Y:S01]  /*6980*/  @!UPT UIADD3 URZ, UPT, UPT, URZ, URZ, URZ ;  /* 0x000000fffffff290 */ /* 0x000fe2000fffe0ff */
[----:B----4-:R-:W-:Y:S11]  /*6990*/  @P0 BRA `(.L_x_123) ;  /* 0x0000000000080947 */ /* 0x010ff60003800000 */
[----:B------:R-:W1:Y:S02]  /*69a0*/  SYNCS.PHASECHK.TRANS64.TRYWAIT P0, [R74+URZ+0x140], R3 ;  /* 0x000140034a0075a7 */ /* 0x000e6400080011ff */
[----:B-1----:R-:W-:Y:S05]  /*69b0*/  @!P0 BRA `(.L_x_124) ;  /* 0x0000003000f08947 */ /* 0x002fea0003800000 */
.L_x_123:
[----:B------:R-:W-:Y:S05]  /*69c0*/  @!P1 BRA `(.L_x_125) ;  /* 0x0000000000409947 */ /* 0x000fea0003800000 */
[----:B------:R-:W4:Y:S01]  /*69d0*/  LDCU.64 UR8, c[0x4][0x70] ;  /* 0x01000e00ff0877ac */ /* 0x000f220008000a00 */
[----:B-1----:R-:W-:Y:S01]  /*69e0*/  MOV R3, 0x0 ;  /* 0x0000000000037802 */ /* 0x002fe20000000f00 */
[----:B------:R-:W-:Y:S02]  /*69f0*/  HFMA2 R12, -RZ, RZ, 0, 5.9604644775390625e-08 ;  /* 0x00000001ff0c7431 */ /* 0x000fe400000001ff */
[----:B------:R-:W-:Y:S02]  /*6a00*/  IMAD.MOV.U32 R8, RZ, RZ, 0x192 ;  /* 0x00000192ff087424 */ /* 0x000fe400078e00ff */
[----:B------:R-:W-:Y:S01]  /*6a10*/  IMAD.MOV.U32 R13, RZ, RZ, RZ ;  /* 0x000000ffff0d7224 */ /* 0x000fe200078e00ff */
[----:B------:R-:W1:Y:S01]  /*6a20*/  LDCU.64 UR6, c[0x4][0x78] ;  /* 0x01000f00ff0677ac */ /* 0x000e620008000a00 */
[----:B---3--:R-:W3:Y:S01]  /*6a30*/  LDC.64 R2, c[0x4][R3] ;  /* 0x0100000003027b82 */ /* 0x008ee20000000a00 */
[----:B------:R-:W5:Y:S01]  /*6a40*/  LDCU.64 UR4, c[0x4][0x10] ;  /* 0x01000200ff0477ac */ /* 0x000f620008000a00 */
[----:B----4-:R-:W-:Y:S01]  /*6a50*/  MOV R5, UR9 ;  /* 0x0000000900057c02 */ /* 0x010fe20008000f00 */
[----:B------:R-:W-:Y:S01]  /*6a60*/  IMAD.U32 R4, RZ, RZ, UR8 ;  /* 0x00000008ff047e24 */ /* 0x000fe2000f8e00ff */
[----:B-1----:R-:W-:Y:S01]  /*6a70*/  MOV R7, UR7 ;  /* 0x0000000700077c02 */ /* 0x002fe20008000f00 */
[----:B------:R-:W-:Y:S01]  /*6a80*/  IMAD.U32 R6, RZ, RZ, UR6 ;  /* 0x00000006ff067e24 */ /* 0x000fe2000f8e00ff */
[----:B-----5:R-:W-:Y:S01]  /*6a90*/  MOV R11, UR5 ;  /* 0x00000005000b7c02 */ /* 0x020fe20008000f00 */
[----:B------:R-:W-:Y:S02]  /*6aa0*/  IMAD.U32 R10, RZ, RZ, UR4 ;  /* 0x00000004ff0a7e24 */ /* 0x000fe4000f8e00ff */
[----:B------:R-:W-:Y:S07]  /*6ab0*/  LEPC R20, `(.L_x_125) ;  /* 0x000000001014794e */ /* 0x000fee0000000000 */
[----:B--23--:R-:W-:Y:S05]  /*6ac0*/  CALL.ABS.NOINC R2 ;  /* 0x0000000002007343 */ /* 0x00cfea0003c00000 */
.L_x_125:
[----:B------:R-:W-:Y:S01]  /*6ad0*/  SHF.L.U32 R20, R40, 0x10, RZ ;  /* 0x0000001028147819 */ /* 0x000fe200000006ff */
[----:B------:R-:W-:Y:S05]  /*6ae0*/  WARPSYNC.ALL ;  /* 0x0000000000007948 */ /* 0x000fea0003800000 */
[----:B------:R-:W-:Y:S01]  /*6af0*/  R2UR UR4, R34 ;  /* 0x00000000220472ca */ /* 0x000fe200000e0000 */
[----:B------:R-:W-:Y:S01]  /*6b00*/  BSSY.RECONVERGENT B0, `(.L_x_126) ;  /* 0x0000056000007945 */ /* 0x000fe20003800200 */
[----:B------:R-:W-:Y:S02]  /*6b10*/  LOP3.LUT R21, R40, 0xffff0000, RZ, 0xc0, !PT ;  /* 0xffff000028157812 */ /* 0x000fe400078ec0ff */
[----:B------:R-:W-:Y:S02]  /*6b20*/  LOP3.LUT R36, R41, 0xffff0000, RZ, 0xc0, !PT ;  /* 0xffff000029247812 */ /* 0x000fe400078ec0ff */
[----:B------:R-:W-:Y:S02]  /*6b30*/  SHF.L.U32 R37, R43, 0x10, RZ ;  /* 0x000000102b257819 */ /* 0x000fe400000006ff */
[----:B------:R-:W-:Y:S02]  /*6b40*/  MOV R81, 0x10 ;  /* 0x0000001000517802 */ /* 0x000fe40000000f00 */
[----:B------:R-:W-:Y:S02]  /*6b50*/  LOP3.LUT P6, RZ, R65, 0x40, RZ, 0xc0, !PT ;  /* 0x0000004041ff7812 */ /* 0x000fe400078cc0ff */
[----:B------:R-:W-:Y:S01]  /*6b60*/  ISETP.NE.AND P0, PT, R72, RZ, PT ;  /* 0x000000ff4800720c */ /* 0x000fe20003f05270 */
[----:B------:R-:W2:Y:S01]  /*6b70*/  LDTM.x16 R4, tmem[UR4] ;  /* 0x00000004000479ee */ /* 0x000ea20008240000 */
[----:B------:R-:W-:Y:S04]  /*6b80*/  SEL R81, R81, 0xfffffff0, !P6 ;  /* 0xfffffff051517807 */ /* 0x000fe80007000000 */
[----:B------:R-:W-:Y:S01]  /*6b90*/  IADD3 R79, PT, PT, R82, R81, RZ ;  /* 0x00000051524f7210 */ /* 0x000fe20007ffe0ff */
[C---:B--2---:R-:W-:Y:S01]  /*6ba0*/  FMUL R0, R32.reuse, R4 ;  /* 0x0000000420007220 */ /* 0x044fe20000400000 */
[C---:B---3--:R-:W-:Y:S01]  /*6bb0*/  FMUL R2, R32.reuse, R5 ;  /* 0x0000000520027220 */ /* 0x048fe20000400000 */
[C---:B-1----:R-:W-:Y:S01]  /*6bc0*/  FMUL R3, R32.reuse, R6 ;  /* 0x0000000620037220 */ /* 0x042fe20000400000 */
[----:B------:R-:W-:Y:S01]  /*6bd0*/  FMUL R7, R32, R7 ;  /* 0x0000000720077220 */ /* 0x000fe20000400000 */
[----:B------:R-:W-:Y:S01]  /*6be0*/  FFMA R0, R35, R20, R0 ;  /* 0x0000001423007223 */ /* 0x000fe20000000000 */
[----:B------:R-:W-:Y:S01]  /*6bf0*/  SHF.L.U32 R20, R41, 0x10, RZ ;  /* 0x0000001029147819 */ /* 0x000fe200000006ff */
[C---:B------:R-:W-:Y:S01]  /*6c00*/  FFMA R2, R35.reuse, R21, R2 ;  /* 0x0000001523027223 */ /* 0x040fe20000000002 */
[----:B------:R-:W-:Y:S01]  /*6c10*/  SHF.L.U32 R21, R42, 0x10, RZ ;  /* 0x000000102a157819 */ /* 0x000fe200000006ff */
[C---:B------:R-:W-:Y:S01]  /*6c20*/  FMUL R4, R32.reuse, R8 ;  /* 0x0000000820047220 */ /* 0x040fe20000400000 */
[----:B------:R-:W-:Y:S01]  /*6c30*/  FMUL R5, R32, R9 ;  /* 0x0000000920057220 */ /* 0x000fe20000400000 */
[C---:B------:R-:W-:Y:S01]  /*6c40*/  FFMA R3, R35.reuse, R20, R3 ;  /* 0x0000001423037223 */ /* 0x040fe20000000003 */
[----:B------:R-:W-:Y:S01]  /*6c50*/  LOP3.LUT R20, R42, 0xffff0000, RZ, 0xc0, !PT ;  /* 0xffff00002a147812 */ /* 0x000fe200078ec0ff */
[----:B------:R-:W-:Y:S01]  /*6c60*/  FFMA R7, R35, R36, R7 ;  /* 0x0000002423077223 */ /* 0x000fe20000000007 */
[----:B------:R-:W-:Y:S01]  /*6c70*/  LOP3.LUT R36, R43, 0xffff0000, RZ, 0xc0, !PT ;  /* 0xffff00002b247812 */ /* 0x000fe200078ec0ff */
[----:B------:R-:W-:Y:S01]  /*6c80*/  FMUL R6, R32, R10 ;  /* 0x0000000a20067220 */ /* 0x000fe20000400000 */
[----:B------:R-:W-:Y:S01]  /*6c90*/  F2FP.BF16.F32.PACK_AB R44, R2, R0 ;  /* 0x00000000022c723e */ /* 0x000fe200000010ff */
[----:B------:R-:W-:Y:S01]  /*6ca0*/  FMUL R11, R32, R11 ;  /* 0x0000000b200b7220 */ /* 0x000fe20000400000 */
[----:B------:R-:W-:Y:S01]  /*6cb0*/  F2FP.BF16.F32.PACK_AB R45, R7, R3 ;  /* 0x00000003072d723e */ /* 0x000fe200000010ff */
[C---:B------:R-:W-:Y:S01]  /*6cc0*/  FFMA R4, R35.reuse, R21, R4 ;  /* 0x0000001523047223 */ /* 0x040fe20000000004 */
[C---:B------:R-:W-:Y:S01]  /*6cd0*/  FFMA R5, R35.reuse, R20, R5 ;  /* 0x0000001423057223 */ /* 0x040fe20000000005 */
[C---:B------:R-:W-:Y:S01]  /*6ce0*/  FFMA R6, R35.reuse, R37, R6 ;  /* 0x0000002523067223 */ /* 0x040fe20000000006 */
[----:B------:R-:W-:Y:S01]  /*6cf0*/  SHF.L.U32 R20, R48, 0x10, RZ ;  /* 0x0000001030147819 */ /* 0x000fe200000006ff */
[----:B------:R-:W-:Y:S01]  /*6d00*/  FFMA R11, R35, R36, R11 ;  /* 0x00000024230b7223 */ /* 0x000fe2000000000b */
[----:B------:R-:W-:Y:S01]  /*6d10*/  FMUL R8, R32, R12 ;  /* 0x0000000c20087220 */ /* 0x000fe20000400000 */
[----:B------:R-:W-:Y:S01]  /*6d20*/  LOP3.LUT R36, R48, 0xffff0000, RZ, 0xc0, !PT ;  /* 0xffff000030247812 */ /* 0x000fe200078ec0ff */
[C---:B------:R-:W-:Y:S01]  /*6d30*/  FMUL R9, R32.reuse, R13 ;  /* 0x0000000d20097220 */ /* 0x040fe20000400000 */
[----:B------:R-:W-:Y:S01]  /*6d40*/  SHF.L.U32 R21, R49, 0x10, RZ ;  /* 0x0000001031157819 */ /* 0x000fe200000006ff */
[C---:B------:R-:W-:Y:S01]  /*6d50*/  FMUL R10, R32.reuse, R14 ;  /* 0x0000000e200a7220 */ /* 0x040fe20000400000 */
[----:B------:R-:W-:Y:S01]  /*6d60*/  FFMA R8, R35, R20, R8 ;  /* 0x0000001423087223 */ /* 0x000fe20000000008 */
[----:B------:R-:W-:Y:S01]  /*6d70*/  LOP3.LUT R20, R49, 0xffff0000, RZ, 0xc0, !PT ;  /* 0xffff000031147812 */ /* 0x000fe200078ec0ff */
[C---:B------:R-:W-:Y:S01]  /*6d80*/  FFMA R9, R35.reuse, R36, R9 ;  /* 0x0000002423097223 */ /* 0x040fe20000000009 */
[----:B------:R-:W-:Y:S01]  /*6d90*/  FMUL R15, R32, R15 ;  /* 0x0000000f200f7220 */ /* 0x000fe20000400000 */
[C---:B------:R-:W-:Y:S01]  /*6da0*/  FFMA R10, R35.reuse, R21, R10 ;  /* 0x00000015230a7223 */ /* 0x040fe2000000000a */
[----:B------:R-:W-:Y:S01]  /*6db0*/  SHF.L.U32 R21, R50, 0x10, RZ ;  /* 0x0000001032157819 */ /* 0x000fe200000006ff */
[----:B------:R-:W-:Y:S01]  /*6dc0*/  FMUL R12, R32, R16 ;  /* 0x00000010200c7220 */ /* 0x000fe20000400000 */
[----:B------:R-:W-:Y:S01]  /*6dd0*/  LOP3.LUT R36, R50, 0xffff0000, RZ, 0xc0, !PT ;  /* 0xffff000032247812 */ /* 0x000fe200078ec0ff */
[----:B------:R-:W-:Y:S01]  /*6de0*/  FFMA R15, R35, R20, R15 ;  /* 0x00000014230f7223 */ /* 0x000fe2000000000f */
[C---:B------:R-:W-:Y:S01]  /*6df0*/  FMUL R13, R32.reuse, R17 ;  /* 0x00000011200d7220 */ /* 0x040fe20000400000 */
[C---:B------:R-:W-:Y:S01]  /*6e00*/  SHF.L.U32 R37, R51.reuse, 0x10, RZ ;  /* 0x0000001033257819 */ /* 0x040fe200000006ff */
[C---:B------:R-:W-:Y:S01]  /*6e10*/  FMUL R14, R32.reuse, R18 ;  /* 0x00000012200e7220 */ /* 0x040fe20000400000 */
[----:B------:R-:W-:Y:S01]  /*6e20*/  LOP3.LUT R20, R51, 0xffff0000, RZ, 0xc0, !PT ;  /* 0xffff000033147812 */ /* 0x000fe200078ec0ff */
[----:B------:R-:W-:Y:S01]  /*6e30*/  FMUL R19, R32, R19 ;  /* 0x0000001320137220 */ /* 0x000fe20000400000 */
[----:B------:R-:W-:Y:S01]  /*6e40*/  F2FP.BF16.F32.PACK_AB R46, R5, R4 ;  /* 0x00000004052e723e */ /* 0x000fe200000010ff */
[----:B------:R-:W-:Y:S01]  /*6e50*/  FFMA R12, R35, R21, R12 ;  /* 0x00000015230c7223 */ /* 0x000fe2000000000c */
[----:B------:R-:W-:Y:S01]  /*6e60*/  F2FP.BF16.F32.PACK_AB R47, R11, R6 ;  /* 0x000000060b2f723e */ /* 0x000fe200000010ff */
[C---:B------:R-:W-:Y:S01]  /*6e70*/  FFMA R13, R35.reuse, R36, R13 ;  /* 0x00000024230d7223 */ /* 0x040fe2000000000d */
[C---:B------:R-:W-:Y:S01]  /*6e80*/  FFMA R14, R35.reuse, R37, R14 ;  /* 0x00000025230e7223 */ /* 0x040fe2000000000e */
[----:B------:R-:W-:Y:S01]  /*6e90*/  FFMA R19, R35, R20, R19 ;  /* 0x0000001423137223 */ /* 0x000fe20000000013 */
[----:B------:R-:W-:Y:S01]  /*6ea0*/  F2FP.BF16.F32.PACK_AB R84, R9, R8 ;  /* 0x000000080954723e */ /* 0x000fe200000010ff */
[----:B------:R1:W-:Y:S01]  /*6eb0*/  STS.128 [R77+UR48+0x200], R44 ;  /* 0x0002002c4d007988 */ /* 0x0003e20008000c30 */
[----:B------:R-:W-:Y:S02]  /*6ec0*/  F2FP.BF16.F32.PACK_AB R85, R15, R10 ;  /* 0x0000000a0f55723e */ /* 0x000fe400000010ff */
[----:B------:R-:W-:Y:S02]  /*6ed0*/  F2FP.BF16.F32.PACK_AB R86, R13, R12 ;  /* 0x0000000c0d56723e */ /* 0x000fe400000010ff */
[----:B------:R-:W-:Y:S05]  /*6ee0*/  F2FP.BF16.F32.PACK_AB R87, R19, R14 ;  /* 0x0000000e1357723e */ /* 0x000fea00000010ff */
[----:B------:R1:W-:Y:S01]  /*6ef0*/  STS.128 [R79+0x200], R84 ;  /* 0x000200544f007388 */ /* 0x0003e20000000c00 */
[----:B------:R-:W-:Y:S01]  /*6f00*/  @!PT LDS RZ, [RZ] ;  /* 0x00000000fffff984 */ /* 0x000fe20000000800 */
[----:B------:R-:W-:Y:S01]  /*6f10*/  @!PT LDS RZ, [RZ] ;  /* 0x00000000fffff984 */ /* 0x000fe20000000800 */
[----:B------:R-:W-:Y:S01]  /*6f20*/  @!PT LDS RZ, [RZ] ;  /* 0x00000000fffff984 */ /* 0x000fe20000000800 */
[----:B------:R-:W-:Y:S01]  /*6f30*/  @!PT LDS RZ, [RZ] ;  /* 0x00000000fffff984 */ /* 0x000fe20000000800 */
[----:B------:R2:W-:Y:S07]  /*6f40*/  MEMBAR.ALL.CTA ;  /* 0x0000000000007992 */ /* 0x0005ee0000008000 */
[----:B--2---:R-:W2:Y:S02]  /*6f50*/  FENCE.VIEW.ASYNC.S ;  /* 0x00000000000073c6 */ /* 0x004ea40000000000 */
[----:B--2---:R-:W-:Y:S06]  /*6f60*/  BAR.SYNC.DEFER_BLOCKING 0x1, 0x80 ;  /* 0x0042000000007b1d */ /* 0x004fec0000010000 */
[----:B------:R-:W-:Y:S05]  /*6f70*/  @P0 BRA `(.L_x_127) ;  /* 0x0000000000380947 */ /* 0x000fea0003800000 */
[----:B------:R-:W-:Y:S02]  /*6f80*/  UIADD3 UR4, UPT, UPT, UR48, 0x200, URZ ;  /* 0x0000020030047890 */ /* 0x000fe4000fffe0ff */
[----:B------:R-:W-:Y:S01]  /*6f90*/  UIADD3 UR8, UP0, UPT, UR52, 0x680, URZ ;  /* 0x0000068034087890 */ /* 0x000fe2000ff1e0ff */
[----:B------:R-:W-:Y:S01]  /*6fa0*/  UMOV UR43, UR36 ;  /* 0x00000024002b7c82 */ /* 0x000fe20008000000 */
[----:B------:R-:W-:Y:S02]  /*6fb0*/  UIADD3 UR5, UPT, UPT, UR41, 0x40, URZ ;  /* 0x0000004029057890 */ /* 0x000fe4000fffe0ff */
[----:B------:R-:W-:Y:S01]  /*6fc0*/  MOV R67, UR4 ;  /* 0x0000000400437c02 */ /* 0x000fe20008000f00 */
[----:B------:R-:W-:Y:S02]  /*6fd0*/  UIADD3.X UR9, UPT, UPT, URZ, UR53, URZ, UP0, !UPT ;  /* 0x00000035ff097290 */ /* 0x000fe400087fe4ff */
[----:B------:R-:W-:Y:S01]  /*6fe0*/  UIADD3 UR4, UPT, UPT, UR48, 0xa00, URZ ;  /* 0x00000a0030047890 */ /* 0x000fe2000fffe0ff */
[----:B------:R-:W-:Y:S01]  /*6ff0*/  R2UR UR40, R67 ;  /* 0x00000000432872ca */ /* 0x000fe200000e0000 */
[----:B------:R-:W-:Y:S01]  /*7000*/  UMOV UR6, UR42 ;  /* 0x0000002a00067c82 */ /* 0x000fe20008000000 */
[----:B------:R-:W-:Y:S11]  /*7010*/  UMOV UR7, UR36 ;  /* 0x0000002400077c82 */ /* 0x000ff60008000000 */
[----:B------:R2:W-:Y:S01]  /*7020*/  UTMASTG.3D [UR40], [UR8] ;  /* 0x00000028080073b5 */ /* 0x0005e20008010000 */
[----:B------:R2:W-:Y:S01]  /*7030*/  UTMASTG.3D [UR4], [UR8] ;  /* 0x00000004080073b5 */ /* 0x0005e20008010000 */
[----:B------:R0:W-:Y:S01]  /*7040*/  UTMACMDFLUSH ;  /* 0x00000000000079b7 */ /* 0x0001e20000000000 */
[----:B--2---:R-:W-:Y:S04]  /*7050*/  DEPBAR.LE SB0, 0x1 ;  /* 0x000080400000791a */ /* 0x004fe80000000000 */
.L_x_127:
[----:B------:R-:W-:Y:S05]  /*7060*/  BSYNC.RECONVERGENT B0 ;  /* 0x0000000000007941 */ /* 0x000fea0003800200 */
.L_x_126:
[----:B------:R-:W-:Y:S01]  /*7070*/  BAR.SYNC.DEFER_BLOCKING 0x1, 0x80 ;  /* 0x0042000000007b1d */ /* 0x000fe20000010000 */
[----:B------:R-:W-:Y:S01]  /*7080*/  ISETP.NE.AND P1, PT, R78, RZ, PT ;  /* 0x000000ff4e00720c */ /* 0x000fe20003f25270 */
[----:B------:R-:W-:Y:S01]  /*7090*/  UISETP.NE.AND UP0, UPT, UR49, URZ, UPT ;  /* 0x000000ff3100728c */ /* 0x000fe2000bf05270 */
[----:B------:R-:W-:Y:S11]  /*70a0*/  LEA R3, R38, UR48, 0x3 ;  /* 0x0000003026037c11 */ /* 0x000ff6000f8e18ff */
[----:B------:R-:W-:Y:S01]  /*70b0*/  @P1 SHF.L.U32 R2, R71, 0x1f, RZ ;  /* 0x0000001f47021819 */ /* 0x000fe200000006ff */
[----:B------:R-:W-:Y:S06]  /*70c0*/  BRA.U !UP0, `(.L_x_128) ;  /* 0x0000000108247547 */ /* 0x000fec000b800000 */
[----:B------:R-:W-:Y:S01]  /*70d0*/  IMAD.U32 R5, RZ, RZ, UR51 ;  /* 0x00000033ff057e24 */ /* 0x000fe2000f8e00ff */
[----:B------:R-:W-:Y:S01]  /*70e0*/  MOV R0, UR37 ;  /* 0x0000002500007c02 */ /* 0x000fe20008000f00 */
[----:B------:R-:W-:Y:S03]  /*70f0*/  UIADD3 UR51, UPT, UPT, UR51, 0x1, URZ ;  /* 0x0000000133337890 */ /* 0x000fe6000fffe0ff */
[----:B------:R-:W-:Y:S01]  /*7100*/  @P1 LEA R5, R5, UR48, 0x3 ;  /* 0x0000003005051c11 */ /* 0x000fe2000f8e18ff */
[----:B------:R-:W-:Y:S04]  /*7110*/  UISETP.NE.AND UP0, UPT, UR51, 0x4, UPT ;  /* 0x000000043300788c */ /* 0x000fe8000bf05270 */
[----:B------:R-:W-:Y:S01]  /*7120*/  @P1 VIADD R5, R5, 0xf0 ;  /* 0x000000f005051836 */ /* 0x000fe20000000000 */
[----:B------:R-:W-:Y:S04]  /*7130*/  USEL UR51, UR51, URZ, UP0 ;  /* 0x000000ff33337287 */ /* 0x000fe80008000000 */
[----:B------:R-:W-:Y:S04]  /*7140*/  @P1 PRMT R0, R0, 0x654, R5 ;  /* 0x0000065400001816 */ /* 0x000fe80000000005 */
[----:B------:R2:W-:Y:S04]  /*7150*/  @P1 SYNCS.ARRIVE.TRANS64.RED.A1T0 RZ, [R0+URZ], RZ ;  /* 0x000000ff00ff19a7 */ /* 0x0005e800081004ff */
.L_x_128:
[----:B------:R-:W3:Y:S01]  /*7160*/  @P1 SYNCS.PHASECHK.TRANS64.TRYWAIT P0, [R3+URZ+0xd0], R2 ;  /* 0x0000d002030015a7 */ /* 0x000ee200080011ff */
[----:B------:R-:W-:Y:S01]  /*7170*/  BSSY B1, `(.L_x_129) ;  /* 0x0000012000017945 */ /* 0x000fe20003800000 */
[----:B---3--:R-:W-:Y:S03]  /*7180*/  @P1 SEL R39, RZ, 0x1, !P0 ;  /* 0x00000001ff271807 */ /* 0x008fe60004000000 */
[----:B------:R-:W-:Y:S05]  /*7190*/  @!P1 BRA `(.L_x_130) ;  /* 0x00000000003c9947 */ /* 0x000fea0003800000 */
[----:B------:R-:W-:Y:S01]  /*71a0*/  ISETP.NE.AND P1, PT, R80, RZ, PT ;  /* 0x000000ff5000720c */ /* 0x000fe20003f25270 */
[----:B------:R-:W-:Y:S01]  /*71b0*/  BSSY B0, `(.L_x_131) ;  /* 0x0000009000007945 */ /* 0x000fe20003800000 */
[----:B------:R-:W-:Y:S11]  /*71c0*/  ISETP.NE.AND P0, PT, R39, RZ, PT ;  /* 0x000000ff2700720c */ /* 0x000ff60003f05270 */
[----:B------:R-:W-:Y:S05]  /*71d0*/  @P1 IMAD R4, R38, 0x1000, R77 ;  /* 0x0000100026041824 */ /* 0x000fea00078e024d */
[----:B------:R-:W-:Y:S05]  /*71e0*/  @P1 IADD3 R2, PT, PT, R4, UR48, RZ ;  /* 0x0000003004021c10 */ /* 0x000fea000fffe0ff */
[----:B------:R-:W-:Y:S01]  /*71f0*/  @P1 IMAD.IADD R2, R81, 0x1, R2 ;  /* 0x0000000151021824 */ /* 0x000fe200078e0202 */
[----:B------:R-:W-:Y:S06]  /*7200*/  @P0 BRA `(.L_x_132) ;  /* 0x00000000000c0947 */ /* 0x000fec0003800000 */
[----:B--2---:R-:W-:Y:S04]  /*7210*/  SHF.L.U32 R0, R71, 0x1f, RZ ;  /* 0x0000001f47007819 */ /* 0x004fe800000006ff */
[----:B------:R-:W2:Y:S02]  /*7220*/  SYNCS.PHASECHK.TRANS64.TRYWAIT P0, [R3+URZ+0xd0], R0 ;  /* 0x0000d000030075a7 */ /* 0x000ea400080011ff */
[----:B--2---:R-:W-:Y:S05]  /*7230*/  @!P0 BRA `(.L_x_133) ;  /* 0x0000002800e48947 */ /* 0x004fea0003800000 */
.L_x_132:
[----:B------:R-:W-:Y:S05]  /*7240*/  BSYNC B0 ;  /* 0x0000000000007941 */ /* 0x000fea0003800000 */
.L_x_131:
[----:B------:R-:W-:Y:S02]  /*7250*/  ISETP.NE.AND P0, PT, R80, RZ, PT ;  /* 0x000000ff5000720c */ /* 0x000fe40003f05270 */
[----:B------:R-:W-:Y:S11]  /*7260*/  IADD3 R38, PT, PT, R38, 0x1, RZ ;  /* 0x0000000126267810 */ /* 0x000ff60007ffe0ff */
[----:B------:R3:W4:Y:S04]  /*7270*/  @P0 LDS.128 R40, [R4+UR48+0x200] ;  /* 0x0002003004280984 */ /* 0x0007280008000c00 */
[----:B------:R3:W1:Y:S02]  /*7280*/  @P0 LDS.128 R48, [R2+0x200] ;  /* 0x0002000002300984 */ /* 0x0006640000000c00 */
.L_x_130:
[----:B------:R-:W-:Y:S05]  /*7290*/  BSYNC B1 ;  /* 0x0000000000017941 */ /* 0x000fea0003800000 */
.L_x_129:
[----:B--2---:R-:W-:Y:S05]  /*72a0*/  VIADD R3, R34, 0x10 ;  /* 0x0000001022037836 */ /* 0x004fea0000000000 */
[----:B------:R-:W-:Y:S04]  /*72b0*/  SHF.R.U32.HI R3, RZ, 0x15, R3 ;  /* 0x00000015ff037819 */ /* 0x000fe80000011603 */
[----:B------:R-:W-:Y:S11]  /*72c0*/  LOP3.LUT P0, RZ, R3, 0x3, R66, 0x48, !PT ;  /* 0x0000000303ff7812 */ /* 0x000ff60007804842 */
[----:B------:R-:W-:Y:S02]  /*72d0*/  @!UPT UIADD3 URZ, UPT, UPT, URZ, URZ, URZ ;  /* 0x000000fffffff290 */ /* 0x000fe4000fffe0ff */
[----:B------:R-:W-:Y:S05]  /*72e0*/  @!P0 BRA `(.L_x_134) ;  /* 0x0000000000408947 */ /* 0x000fea0003800000 */
[----:B------:R-:W2:Y:S01]  /*72f0*/  LDCU.64 UR8, c[0x4][0x70] ;  /* 0x01000e00ff0877ac */ /* 0x000ea20008000a00 */
[----:B------:R-:W-:Y:S01]  /*7300*/  MOV R3, 0x0 ;  /* 0x0000000000037802 */ /* 0x000fe20000000f00 */
[----:B------:R-:W-:Y:S02]  /*7310*/  HFMA2 R12, -RZ, RZ, 0, 5.9604644775390625e-08 ;  /* 0x00000001ff0c7431 */ /* 0x000fe400000001ff */
[----:B------:R-:W-:Y:S02]  /*7320*/  IMAD.MOV.U32 R8, RZ, RZ, 0x192 ;  /* 0x00000192ff087424 */ /* 0x000fe400078e00ff */
[----:B------:R-:W-:Y:S01]  /*7330*/  IMAD.MOV.U32 R13, RZ, RZ, RZ ;  /* 0x000000ffff0d7224 */ /* 0x000fe200078e00ff */
[----:B------:R-:W5:Y:S01]  /*7340*/  LDCU.64 UR6, c[0x4][0x78] ;  /* 0x01000f00ff0677ac */ /* 0x000f620008000a00 */
[----:B---3--:R-:W3:Y:S01]  /*7350*/  LDC.64 R2, c[0x4][R3] ;  /* 0x0100000003027b82 */ /* 0x008ee20000000a00 */
[----:B------:R-:W4:Y:S01]  /*7360*/  LDCU.64 UR4, c[0x4][0x10] ;  /* 0x01000200ff0477ac */ /* 0x000f220008000a00 */
[----:B--2---:R-:W-:Y:S01]  /*7370*/  MOV R5, UR9 ;  /* 0x0000000900057c02 */ /* 0x004fe20008000f00 */
[----:B------:R-:W-:Y:S01]  /*7380*/  IMAD.U32 R4, RZ, RZ, UR8 ;  /* 0x00000008ff047e24 */ /* 0x000fe2000f8e00ff */
[----:B-----5:R-:W-:Y:S01]  /*7390*/  MOV R7, UR7 ;  /* 0x0000000700077c02 */ /* 0x020fe20008000f00 */
[----:B------:R-:W-:Y:S01]  /*73a0*/  IMAD.U32 R6, RZ, RZ, UR6 ;  /* 0x00000006ff067e24 */ /* 0x000fe2000f8e00ff */
[----:B----4-:R-:W-:Y:S01]  /*73b0*/  MOV R11, UR5 ;  /* 0x00000005000b7c02 */ /* 0x010fe20008000f00 */
[----:B------:R-:W-:Y:S02]  /*73c0*/  IMAD.U32 R10, RZ, RZ, UR4 ;  /* 0x00000004ff0a7e24 */ /* 0x000fe4000f8e00ff */
[----:B------:R-:W-:Y:S07]  /*73d0*/  LEPC R20, `(.L_x_134) ;  /* 0x000000001014794e */ /* 0x000fee0000000000 */
[----:B-1-3--:R-:W-:Y:S05]  /*73e0*/  CALL.ABS.NOINC R2 ;  /* 0x0000000002007343 */ /* 0x00afea0003c00000 */
.L_x_134:
[----:B----4-:R-:W-:Y:S01]  /*73f0*/  SHF.L.U32 R20, R40, 0x10, RZ ;  /* 0x0000001028147819 */ /* 0x010fe200000006ff */
[----:B------:R-:W-:Y:S05]  /*7400*/  WARPSYNC.ALL ;  /* 0x0000000000007948 */ /* 0x000fea0003800000 */
[----:B------:R-:W-:Y:S01]  /*7410*/  R2UR UR4, R34 ;  /* 0x00000000220472ca */ /* 0x000fe200000e0000 */
[----:B------:R-:W-:Y:S01]  /*7420*/  BSSY.RECONVERGENT B0, `(.L_x_135) ;  /* 0x000005a000007945 */ /* 0x000fe20003800200 */
[----:B------:R-:W-:Y:S02]  /*7430*/  LOP3.LUT R21, R40, 0xffff0000, RZ, 0xc0, !PT ;  /* 0xffff000028157812 */ /* 0x000fe400078ec0ff */
[----:B------:R-:W-:Y:S02]  /*7440*/  LOP3.LUT R36, R41, 0xffff0000, RZ, 0xc0, !PT ;  /* 0xffff000029247812 */ /* 0x000fe400078ec0ff */
[----:B-1----:R-:W-:Y:S02]  /*7450*/  SHF.L.U32 R37, R48, 0x10, RZ ;  /* 0x0000001030257819 */ /* 0x002fe400000006ff */
[----:B------:R-:W-:Y:S02]  /*7460*/  ISETP.NE.AND P6, PT, R78, RZ, PT ;  /* 0x000000ff4e00720c */ /* 0x000fe40003fc5270 */
[----:B------:R-:W-:Y:S02]  /*7470*/  ISETP.NE.AND P0, PT, R72, RZ, PT ;  /* 0x000000ff4800720c */ /* 0x000fe40003f05270 */
[----:B------:R-:W-:Y:S01]  /*7480*/  MOV R82, UR51 ;  /* 0x0000003300527c02 */ /* 0x000fe20008000f00 */
[----:B---3--:R-:W1:Y:S01]  /*7490*/  LDTM.x16 R4, tmem[UR4+0x10] ;  /* 0x00001004000479ee */ /* 0x008e620008240000 */
[----:B------:R-:W-:Y:S07]  /*74a0*/  MOV R83, UR37 ;  /* 0x0000002500537c02 */ /* 0x000fee0008000f00 */
[----:B------:R-:W-:Y:S02]  /*74b0*/  @P6 LEA R82, R82, UR48, 0x3 ;  /* 0x0000003052526c11 */ /* 0x000fe4000f8e18ff */
[----:B------:R-:W-:Y:S02]  /*74c0*/  @P6 SHF.L.U32 R88, R71, 0x1f, RZ ;  /* 0x0000001f47586819 */ /* 0x000fe400000006ff */
[----:B------:R-:W-:Y:S04]  /*74d0*/  @P6 IADD3 R82, PT, PT, R82, 0xf0, RZ ;  /* 0x000000f052526810 */ /* 0x000fe80007ffe0ff */
[----:B------:R-:W-:Y:S02]  /*74e0*/  @P6 PRMT R82, R83, 0x654, R82 ;  /* 0x0000065453526816 */ /* 0x000fe40000000052 */
[----:B------:R-:W-:Y:S01]  /*74f0*/  LEA R83, R38, UR48, 0x3 ;  /* 0x0000003026537c11 */ /* 0x000fe2000f8e18ff */
[C---:B-1----:R-:W-:Y:S01]  /*7500*/  FMUL R0, R32.reuse, R4 ;  /* 0x0000000420007220 */ /* 0x042fe20000400000 */
[C---:B------:R-:W-:Y:S01]  /*7510*/  FMUL R2, R32.reuse, R5 ;  /* 0x0000000520027220 */ /* 0x040fe20000400000 */
[C---:B------:R-:W-:Y:S01]  /*7520*/  FMUL R3, R32.reuse, R6 ;  /* 0x0000000620037220 */ /* 0x040fe20000400000 */
[C---:B------:R-:W-:Y:S01]  /*7530*/  FMUL R7, R32.reuse, R7 ;  /* 0x0000000720077220 */ /* 0x040fe20000400000 */
[----:B------:R-:W-:Y:S01]  /*7540*/  FFMA R0, R35, R20, R0 ;  /* 0x0000001423007223 */ /* 0x000fe20000000000 */
[----:B------:R-:W-:Y:S01]  /*7550*/  SHF.L.U32 R20, R41, 0x10, RZ ;  /* 0x0000001029147819 */ /* 0x000fe200000006ff */
[----:B------:R-:W-:Y:S01]  /*7560*/  FFMA R2, R35, R21, R2 ;  /* 0x0000001523027223 */ /* 0x000fe20000000002 */
[----:B------:R-:W-:Y:S01]  /*7570*/  SHF.L.U32 R21, R43, 0x10, RZ ;  /* 0x000000102b157819 */ /* 0x000fe200000006ff */
[C---:B------:R-:W-:Y:S01]  /*7580*/  FMUL R4, R32.reuse, R8 ;  /* 0x0000000820047220 */ /* 0x040fe20000400000 */
[----:B------:R-:W-:Y:S01]  /*7590*/  FMUL R5, R32, R9 ;  /* 0x0000000920057220 */ /* 0x000fe20000400000 */
[C---:B------:R-:W-:Y:S01]  /*75a0*/  FFMA R3, R35.reuse, R20, R3 ;  /* 0x0000001423037223 */ /* 0x040fe20000000003 */
[----:B------:R-:W-:Y:S01]  /*75b0*/  SHF.L.U32 R20, R42, 0x10, RZ ;  /* 0x000000102a147819 */ /* 0x000fe200000006ff */
[----:B------:R-:W-:Y:S01]  /*75c0*/  FFMA R7, R35, R36, R7 ;  /* 0x0000002423077223 */ /* 0x000fe20000000007 */
[----:B------:R-:W-:Y:S01]  /*75d0*/  LOP3.LUT R36, R43, 0xffff0000, RZ, 0xc0, !PT ;  /* 0xffff00002b247812 */ /* 0x000fe200078ec0ff */
[----:B------:R-:W-:Y:S01]  /*75e0*/  FMUL R6, R32, R10 ;  /* 0x0000000a20067220 */ /* 0x000fe20000400000 */
[----:B------:R-:W-:Y:S01]  /*75f0*/  F2FP.BF16.F32.PACK_AB R44, R2, R0 ;  /* 0x00000000022c723e */ /* 0x000fe200000010ff */
[C---:B------:R-:W-:Y:S01]  /*7600*/  FFMA R4, R35.reuse, R20, R4 ;  /* 0x0000001423047223 */ /* 0x040fe20000000004 */
[----:B------:R-:W-:Y:S01]  /*7610*/  LOP3.LUT R20, R42, 0xffff0000, RZ, 0xc0, !PT ;  /* 0xffff00002a147812 */ /* 0x000fe200078ec0ff */
[C---:B------:R-:W-:Y:S01]  /*7620*/  FMUL R11, R32.reuse, R11 ;  /* 0x0000000b200b7220 */ /* 0x040fe20000400000 */
[C---:B------:R-:W-:Y:S01]  /*7630*/  FMUL R8, R32.reuse, R12 ;  /* 0x0000000c20087220 */ /* 0x040fe20000400000 */
[C---:B------:R-:W-:Y:S01]  /*7640*/  FMUL R9, R32.reuse, R13 ;  /* 0x0000000d20097220 */ /* 0x040fe20000400000 */
[----:B------:R-:W-:Y:S01]  /*7650*/  FMUL R10, R32, R14 ;  /* 0x0000000e200a7220 */ /* 0x000fe20000400000 */
[C---:B------:R-:W-:Y:S01]  /*7660*/  FFMA R5, R35.reuse, R20, R5 ;  /* 0x0000001423057223 */ /* 0x040fe20000000005 */
[----:B------:R-:W-:Y:S01]  /*7670*/  LOP3.LUT R20, R48, 0xffff0000, RZ, 0xc0, !PT ;  /* 0xffff000030147812 */ /* 0x000fe200078ec0ff */
[C---:B------:R-:W-:Y:S01]  /*7680*/  FFMA R6, R35.reuse, R21, R6 ;  /* 0x0000001523067223 */ /* 0x040fe20000000006 */
[C---:B------:R-:W-:Y:S01]  /*7690*/  FFMA R11, R35.reuse, R36, R11 ;  /* 0x00000024230b7223 */ /* 0x040fe2000000000b */
[----:B------:R-:W-:Y:S01]  /*76a0*/  FFMA R8, R35, R37, R8 ;  /* 0x0000002523087223 */ /* 0x000fe20000000008 */
[----:B------:R-:W-:Y:S01]  /*76b0*/  SHF.L.U32 R21, R49, 0x10, RZ ;  /* 0x0000001031157819 */ /* 0x000fe200000006ff */
[----:B------:R-:W-:Y:S01]  /*76c0*/  FFMA R9, R35, R20, R9 ;  /* 0x0000001423097223 */ /* 0x000fe20000000009 */
[----:B------:R-:W-:Y:S01]  /*76d0*/  LOP3.LUT R20, R49, 0xffff0000, RZ, 0xc0, !PT ;  /* 0xffff000031147812 */ /* 0x000fe200078ec0ff */
[C---:B------:R-:W-:Y:S01]  /*76e0*/  FMUL R15, R32.reuse, R15 ;  /* 0x0000000f200f7220 */ /* 0x040fe20000400000 */
[----:B------:R-:W-:Y:S01]  /*76f0*/  FMUL R12, R32, R16 ;  /* 0x00000010200c7220 */ /* 0x000fe20000400000 */
[C---:B------:R-:W-:Y:S01]  /*7700*/  FFMA R10, R35.reuse, R21, R10 ;  /* 0x00000015230a7223 */ /* 0x040fe2000000000a */
[C---:B------:R-:W-:Y:S01]  /*7710*/  SHF.L.U32 R21, R50.reuse, 0x10, RZ ;  /* 0x0000001032157819 */ /* 0x040fe200000006ff */
[----:B------:R-:W-:Y:S01]  /*7720*/  FFMA R15, R35, R20, R15 ;  /* 0x00000014230f7223 */ /* 0x000fe2000000000f */
[----:B------:R-:W-:Y:S01]  /*7730*/  LOP3.LUT R20, R50, 0xffff0000, RZ, 0xc0, !PT ;  /* 0xffff000032147812 */ /* 0x000fe200078ec0ff */
        /* <DEDUP_REMOVED lines=8> */
[----:B------:R-:W-:Y:S01]  /*77c0*/  FFMA R13, R35, R20, R13 ;  /* 0x00000014230d7223 */ /* 0x000fe2000000000d */
[----:B------:R-:W-:Y:S01]  /*77d0*/  F2FP.BF16.F32.PACK_AB R47, R11, R6 ;  /* 0x000000060b2f723e */ /* 0x000fe200000010ff */
[C---:B------:R-:W-:Y:S01]  /*77e0*/  FFMA R14, R35.reuse, R37, R14 ;  /* 0x00000025230e7223 */ /* 0x040fe2000000000e */
[----:B------:R-:W-:Y:S01]  /*77f0*/  FFMA R19, R35, R36, R19 ;  /* 0x0000002423137223 */ /* 0x000fe20000000013 */
[----:B------:R-:W-:Y:S02]  /*7800*/  F2FP.BF16.F32.PACK_AB R84, R9, R8 ;  /* 0x000000080954723e */ /* 0x000fe400000010ff */
        /* <DEDUP_REMOVED lines=13> */
[----:B------:R-:W-:Y:S02]  /*78e0*/  UIADD3 UR12, UP0, UPT, UR52, 0x680, URZ ;  /* 0x00000680340c7890 */ /* 0x000fe4000ff1e0ff */
[----:B------:R-:W-:Y:S02]  /*78f0*/  UIADD3 UR9, UPT, UPT, UR41, 0x10, URZ ;  /* 0x0000001029097890 */ /* 0x000fe4000fffe0ff */
[----:B------:R-:W-:Y:S02]  /*7900*/  UIADD3 UR8, UPT, UPT, UR48, 0x1200, URZ ;  /* 0x0000120030087890 */ /* 0x000fe4000fffe0ff */
[----:B------:R-:W-:Y:S01]  /*7910*/  UIADD3.X UR13, UPT, UPT, URZ, UR53, URZ, UP0, !UPT ;  /* 0x00000035ff0d7290 */ /* 0x000fe200087fe4ff */
[----:B------:R-:W-:Y:S01]  /*7920*/  UMOV UR10, UR42 ;  /* 0x0000002a000a7c82 */ /* 0x000fe20008000000 */
[----:B------:R-:W-:Y:S01]  /*7930*/  UMOV UR11, UR36 ;  /* 0x00000024000b7c82 */ /* 0x000fe20008000000 */
[----:B------:R-:W-:Y:S02]  /*7940*/  UIADD3 UR5, UPT, UPT, UR41, 0x50, URZ ;  /* 0x0000005029057890 */ /* 0x000fe4000fffe0ff */
[----:B------:R-:W-:Y:S01]  /*7950*/  UIADD3 UR4, UPT, UPT, UR48, 0x1a00, URZ ;  /* 0x00001a0030047890 */ /* 0x000fe2000fffe0ff */
[----:B------:R-:W-:Y:S03]  /*7960*/  UMOV UR6, UR42 ;  /* 0x0000002a00067c82 */ /* 0x000fe60008000000 */
[----:B------:R2:W-:Y:S01]  /*7970*/  UTMASTG.3D [UR8], [UR12] ;  /* 0x000000080c0073b5 */ /* 0x0005e20008010000 */
[----:B------:R-:W-:Y:S04]  /*7980*/  UMOV UR7, UR36 ;  /* 0x0000002400077c82 */ /* 0x000fe80008000000 */
[----:B------:R2:W-:Y:S01]  /*7990*/  UTMASTG.3D [UR4], [UR12] ;  /* 0x000000040c0073b5 */ /* 0x0005e20008010000 */
[----:B------:R0:W-:Y:S01]  /*79a0*/  UTMACMDFLUSH ;  /* 0x00000000000079b7 */ /* 0x0001e20000000000 */
[----:B--2---:R-:W-:Y:S04]  /*79b0*/  DEPBAR.LE SB0, 0x1 ;  /* 0x000080400000791a */ /* 0x004fe80000000000 */
.L_x_136:
[----:B------:R-:W-:Y:S05]  /*79c0*/  BSYNC.RECONVERGENT B0 ;  /* 0x0000000000007941 */ /* 0x000fea0003800200 */
.L_x_135:
[----:B------:R-:W-:Y:S01]  /*79d0*/  BAR.SYNC.DEFER_BLOCKING 0x1, 0x80 ;  /* 0x0042000000007b1d */ /* 0x000fe20000010000 */
[----:B------:R-:W-:Y:S04]  /*79e0*/  UIADD3 UR40, UPT, UPT, UR51, 0x1, URZ ;  /* 0x0000000133287890 */ /* 0x000fe8000fffe0ff */
[----:B------:R-:W-:Y:S04]  /*79f0*/  UISETP.NE.AND UP0, UPT, UR40, 0x4, UPT ;  /* 0x000000042800788c */ /* 0x000fe8000bf05270 */
[----:B------:R-:W-:Y:S01]  /*7a00*/  USEL UR40, UR40, URZ, UP0 ;  /* 0x000000ff28287287 */ /* 0x000fe20008000000 */
[----:B------:R2:W-:Y:S01]  /*7a10*/  @P6 SYNCS.ARRIVE.TRANS64.RED.A1T0 RZ, [R82+URZ], RZ ;  /* 0x000000ff52ff69a7 */ /* 0x0005e200081004ff */
[----:B------:R-:W-:Y:S01]  /*7a20*/  BSSY B1, `(.L_x_137) ;  /* 0x0000013000017945 */ /* 0x000fe20003800000 */
[----:B------:R-:W3:Y:S02]  /*7a30*/  @P6 SYNCS.PHASECHK.TRANS64.TRYWAIT P0, [R83+URZ+0xd0], R88 ;  /* 0x0000d058530065a7 */ /* 0x000ee400080011ff */
[----:B---3--:R-:W-:Y:S01]  /*7a40*/  @P6 SEL R39, RZ, 0x1, !P0 ;  /* 0x00000001ff276807 */ /* 0x008fe20004000000 */
[----:B--2---:R-:W-:Y:S06]  /*7a50*/  @!P6 BRA `(.L_x_138) ;  /* 0x00000000003ce947 */ /* 0x004fec0003800000 */
[----:B------:R-:W-:Y:S01]  /*7a60*/  ISETP.NE.AND P1, PT, R80, RZ, PT ;  /* 0x000000ff5000720c */ /* 0x000fe20003f25270 */
[----:B------:R-:W-:Y:S01]  /*7a70*/  BSSY B0, `(.L_x_139) ;  /* 0x0000009000007945 */ /* 0x000fe20003800000 */
[----:B------:R-:W-:Y:S11]  /*7a80*/  ISETP.NE.AND P0, PT, R39, RZ, PT ;  /* 0x000000ff2700720c */ /* 0x000ff60003f05270 */
[----:B------:R-:W-:Y:S05]  /*7a90*/  @P1 IMAD R2, R38, 0x1000, R77 ;  /* 0x0000100026021824 */ /* 0x000fea00078e024d */
[----:B------:R-:W-:Y:S05]  /*7aa0*/  @P1 IADD3 R0, PT, PT, R2, UR48, RZ ;  /* 0x0000003002001c10 */ /* 0x000fea000fffe0ff */
[----:B------:R-:W-:Y:S01]  /*7ab0*/  @P1 IMAD.IADD R0, R81, 0x1, R0 ;  /* 0x0000000151001824 */ /* 0x000fe200078e0200 */
[----:B------:R-:W-:Y:S06]  /*7ac0*/  @P0 BRA `(.L_x_140) ;  /* 0x00000000000c0947 */ /* 0x000fec0003800000 */
[----:B------:R-:W-:Y:S04]  /*7ad0*/  SHF.L.U32 R4, R71, 0x1f, RZ ;  /* 0x0000001f47047819 */ /* 0x000fe800000006ff */
[----:B------:R-:W2:Y:S02]  /*7ae0*/  SYNCS.PHASECHK.TRANS64.TRYWAIT P0, [R83+URZ+0xd0], R4 ;  /* 0x0000d004530075a7 */ /* 0x000ea400080011ff */
[----:B--2---:R-:W-:Y:S05]  /*7af0*/  @!P0 BRA `(.L_x_141) ;  /* 0x0000002000c88947 */ /* 0x004fea0003800000 */
.L_x_140:
[----:B------:R-:W-:Y:S05]  /*7b00*/  BSYNC B0 ;  /* 0x0000000000007941 */ /* 0x000fea0003800000 */
.L_x_139:
[----:B------:R-:W-:Y:S02]  /*7b10*/  ISETP.NE.AND P0, PT, R80, RZ, PT ;  /* 0x000000ff5000720c */ /* 0x000fe40003f05270 */
[----:B------:R-:W-:Y:S11]  /*7b20*/  IADD3 R38, PT, PT, R38, 0x1, RZ ;  /* 0x0000000126267810 */ /* 0x000ff60007ffe0ff */
[----:B------:R3:W4:Y:S04]  /*7b30*/  @P0 LDS.128 R40, [R2+UR48+0x200] ;  /* 0x0002003002280984 */ /* 0x0007280008000c00 */
[----:B------:R3:W1:Y:S02]  /*7b40*/  @P0 LDS.128 R48, [R0+0x200] ;  /* 0x0002000000300984 */ /* 0x0006640000000c00 */
.L_x_138:
[----:B------:R-:W-:Y:S05]  /*7b50*/  BSYNC B1 ;  /* 0x0000000000017941 */ /* 0x000fea0003800000 */
.L_x_137:
[----:B------:R-:W-:Y:S05]  /*7b60*/  VIADD R3, R34, 0x20 ;  /* 0x0000002022037836 */ /* 0x000fea0000000000 */
[----:B------:R-:W-:Y:S04]  /*7b70*/  SHF.R.U32.HI R3, RZ, 0x15, R3 ;  /* 0x00000015ff037819 */ /* 0x000fe80000011603 */
[----:B------:R-:W-:Y:S11]  /*7b80*/  LOP3.LUT P0, RZ, R3, 0x3, R66, 0x48, !PT ;  /* 0x0000000303ff7812 */ /* 0x000ff60007804842 */
[----:B------:R-:W-:Y:S02]  /*7b90*/  @!UPT UIADD3 URZ, UPT, UPT, URZ, URZ, URZ ;  /* 0x000000fffffff290 */ /* 0x000fe4000fffe0ff */
[----:B------:R-:W-:Y:S05]  /*7ba0*/  @!P0 BRA `(.L_x_142) ;  /* 0x0000000000408947 */ /* 0x000fea0003800000 */
[----:B------:R-:W5:Y:S01]  /*7bb0*/  LDCU.64 UR8, c[0x4][0x70] ;  /* 0x01000e00ff0877ac */ /* 0x000f620008000a00 */
[----:B------:R-:W-:Y:S01]  /*7bc0*/  MOV R3, 0x0 ;  /* 0x0000000000037802 */ /* 0x000fe20000000f00 */
[----:B------:R-:W-:Y:S02]  /*7bd0*/  HFMA2 R12, -RZ, RZ, 0, 5.9604644775390625e-08 ;  /* 0x00000001ff0c7431 */ /* 0x000fe400000001ff */
[----:B------:R-:W-:Y:S02]  /*7be0*/  IMAD.MOV.U32 R8, RZ, RZ, 0x192 ;  /* 0x00000192ff087424 */ /* 0x000fe400078e00ff */
[----:B------:R-:W-:Y:S01]  /*7bf0*/  IMAD.MOV.U32 R13, RZ, RZ, RZ ;  /* 0x000000ffff0d7224 */ /* 0x000fe200078e00ff */
[----:B------:R-:W4:Y:S01]  /*7c00*/  LDCU.64 UR6, c[0x4][0x78] ;  /* 0x01000f00ff0677ac */ /* 0x000f220008000a00 */
[----:B---3--:R-:W3:Y:S01]  /*7c10*/  LDC.64 R2, c[0x4][R3] ;  /* 0x0100000003027b82 */ /* 0x008ee20000000a00 */
[----:B------:R-:W1:Y:S01]  /*7c20*/  LDCU.64 UR4, c[0x4][0x10] ;  /* 0x01000200ff0477ac */ /* 0x000e620008000a00 */
[----:B-----5:R-:W-:Y:S01]  /*7c30*/  MOV R5, UR9 ;  /* 0x0000000900057c02 */ /* 0x020fe20008000f00 */
[----:B--2---:R-:W-:Y:S01]  /*7c40*/  IMAD.U32 R4, RZ, RZ, UR8 ;  /* 0x00000008ff047e24 */ /* 0x004fe2000f8e00ff */
[----:B----4-:R-:W-:Y:S01]  /*7c50*/  MOV R7, UR7 ;  /* 0x0000000700077c02 */ /* 0x010fe20008000f00 */
[----:B------:R-:W-:Y:S01]  /*7c60*/  IMAD.U32 R6, RZ, RZ, UR6 ;  /* 0x00000006ff067e24 */ /* 0x000fe2000f8e00ff */
[----:B-1----:R-:W-:Y:S01]  /*7c70*/  MOV R11, UR5 ;  /* 0x00000005000b7c02 */ /* 0x002fe20008000f00 */
[----:B------:R-:W-:Y:S02]  /*7c80*/  IMAD.U32 R10, RZ, RZ, UR4 ;  /* 0x00000004ff0a7e24 */ /* 0x000fe4000f8e00ff */
[----:B------:R-:W-:Y:S07]  /*7c90*/  LEPC R20, `(.L_x_142) ;  /* 0x000000001014794e */ /* 0x000fee0000000000 */
[----:B---3--:R-:W-:Y:S05]  /*7ca0*/  CALL.ABS.NOINC R2 ;  /* 0x0000000002007343 */ /* 0x008fea0003c00000 */
.L_x_142:
        /* <DEDUP_REMOVED lines=10> */
[----:B--2---:R-:W3:Y:S01]  /*7d50*/  LDTM.x16 R4, tmem[UR4+0x20] ;  /* 0x00002004000479ee */ /* 0x004ee20008240000 */
[----:B------:R-:W-:Y:S02]  /*7d60*/  MOV R83, UR37 ;  /* 0x0000002500537c02 */ /* 0x000fe40008000f00 */
[----:B------:R-:W-:Y:S05]  /*7d70*/  LEA R88, R38, UR48, 0x3 ;  /* 0x0000003026587c11 */ /* 0x000fea000f8e18ff */
[----:B------:R-:W-:Y:S04]  /*7d80*/  @P6 LEA R82, R82, UR48, 0x3 ;  /* 0x0000003052526c11 */ /* 0x000fe8000f8e18ff */
[----:B------:R-:W-:Y:S04]  /*7d90*/  @P6 IADD3 R82, PT, PT, R82, 0xf0, RZ ;  /* 0x000000f052526810 */ /* 0x000fe80007ffe0ff */
[----:B------:R-:W-:Y:S02]  /*7da0*/  @P6 PRMT R82, R83, 0x654, R82 ;  /* 0x0000065453526816 */ /* 0x000fe40000000052 */
[----:B------:R-:W-:Y:S01]  /*7db0*/  @P6 SHF.L.U32 R83, R71, 0x1f, RZ ;  /* 0x0000001f47536819 */ /* 0x000fe200000006ff */
[C---:B---3--:R-:W-:Y:S01]  /*7dc0*/  FMUL R0, R32.reuse, R4 ;  /* 0x0000000420007220 */ /* 0x048fe20000400000 */
        /* <DEDUP_REMOVED lines=75> */
.L_x_144:
[----:B------:R-:W-:Y:S05]  /*8280*/  BSYNC.RECONVERGENT B0 ;  /* 0x0000000000007941 */ /* 0x000fea0003800200 */
.L_x_143:
        /* <DEDUP_REMOVED lines=19> */
.L_x_148:
[----:B------:R-:W-:Y:S05]  /*83c0*/  BSYNC B0 ;  /* 0x0000000000007941 */ /* 0x000fea0003800000 */
.L_x_147:
[----:B------:R-:W-:Y:S11]  /*83d0*/  ISETP.NE.AND P0, PT, R80, RZ, PT ;  /* 0x000000ff5000720c */ /* 0x000ff60003f05270 */
[----:B------:R-:W-:Y:S02]  /*83e0*/  @!UPT UIADD3 URZ, UPT, UPT, URZ, URZ, URZ ;  /* 0x000000fffffff290 */ /* 0x000fe4000fffe0ff */
[----:B------:R3:W4:Y:S04]  /*83f0*/  @P0 LDS.128 R40, [R38+UR48+0x200] ;  /* 0x0002003026280984 */ /* 0x0007280008000c00 */
[----:B------:R3:W1:Y:S02]  /*8400*/  @P0 LDS.128 R48, [R81+0x200] ;  /* 0x0002000051300984 */ /* 0x0006640000000c00 */
.L_x_146:
[----:B------:R-:W-:Y:S05]  /*8410*/  BSYNC B1 ;  /* 0x0000000000017941 */ /* 0x000fea0003800000 */
.L_x_145:
        /* <DEDUP_REMOVED lines=11> */
[----:B------:R-:W1:Y:S01]  /*84d0*/  LDC.64 R2, c[0x4][R3] ;  /* 0x0100000003027b82 */ /* 0x000e620000000a00 */
[----:B------:R-:W3:Y:S01]  /*84e0*/  LDCU.64 UR4, c[0x4][0x10] ;  /* 0x01000200ff0477ac */ /* 0x000ee20008000a00 */
[----:B--2---:R-:W-:Y:S01]  /*84f0*/  MOV R5, UR9 ;  /* 0x0000000900057c02 */ /* 0x004fe20008000f00 */
[----:B------:R-:W-:Y:S01]  /*8500*/  IMAD.U32 R4, RZ, RZ, UR8 ;  /* 0x00000008ff047e24 */ /* 0x000fe2000f8e00ff */
[----:B-----5:R-:W-:Y:S01]  /*8510*/  MOV R7, UR7 ;  /* 0x0000000700077c02 */ /* 0x020fe20008000f00 */
[----:B------:R-:W-:Y:S01]  /*8520*/  IMAD.U32 R6, RZ, RZ, UR6 ;  /* 0x00000006ff067e24 */ /* 0x000fe2000f8e00ff */
[----:B---3--:R-:W-:Y:S01]  /*8530*/  MOV R11, UR5 ;  /* 0x00000005000b7c02 */ /* 0x008fe20008000f00 */
[----:B------:R-:W-:Y:S02]  /*8540*/  IMAD.U32 R10, RZ, RZ, UR4 ;  /* 0x00000004ff0a7e24 */ /* 0x000fe4000f8e00ff */
[----:B------:R-:W-:Y:S07]  /*8550*/  LEPC R20, `(.L_x_150) ;  /* 0x000000001014794e */ /* 0x000fee0000000000 */
[----:B-1--4-:R-:W-:Y:S05]  /*8560*/  CALL.ABS.NOINC R2 ;  /* 0x0000000002007343 */ /* 0x012fea0003c00000 */
.L_x_150:
[----:B------:R-:W-:Y:S01]  /*8570*/  ISETP.NE.AND P0, PT, R72, RZ, PT ;  /* 0x000000ff4800720c */ /* 0x000fe20003f05270 */
[----:B------:R-:W-:Y:S05]  /*8580*/  WARPSYNC.ALL ;  /* 0x0000000000007948 */ /* 0x000fea0003800000 */
[----:B------:R-:W-:Y:S01]  /*8590*/  R2UR UR4, R34 ;  /* 0x00000000220472ca */ /* 0x000fe200000e0000 */
[----:B------:R-:W-:Y:S01]  /*85a0*/  BSSY.RECONVERGENT B0, `(.L_x_151) ;  /* 0x0000056000007945 */ /* 0x000fe20003800200 */
[C---:B----4-:R-:W-:Y:S02]  /*85b0*/  SHF.L.U32 R20, R40.reuse, 0x10, RZ ;  /* 0x0000001028147819 */ /* 0x050fe400000006ff */
[----:B------:R-:W-:Y:S02]  /*85c0*/  LOP3.LUT R36, R40, 0xffff0000, RZ, 0xc0, !PT ;  /* 0xffff000028247812 */ /* 0x000fe400078ec0ff */
[C---:B------:R-:W-:Y:S02]  /*85d0*/  SHF.L.U32 R21, R41.reuse, 0x10, RZ ;  /* 0x0000001029157819 */ /* 0x040fe400000006ff */
[----:B---3--:R-:W-:Y:S02]  /*85e0*/  LOP3.LUT R38, R41, 0xffff0000, RZ, 0xc0, !PT ;  /* 0xffff000029267812 */ /* 0x008fe400078ec0ff */
[C---:B------:R-:W-:Y:S02]  /*85f0*/  SHF.L.U32 R37, R42.reuse, 0x10, RZ ;  /* 0x000000102a257819 */ /* 0x040fe400000006ff */
[----:B------:R-:W-:Y:S01]  /*8600*/  LOP3.LUT R40, R42, 0xffff0000, RZ, 0xc0, !PT ;  /* 0xffff00002a287812 */ /* 0x000fe200078ec0ff */
[----:B------:R-:W2:Y:S01]  /*8610*/  LDTM.x16 R4, tmem[UR4+0x30] ;  /* 0x00003004000479ee */ /* 0x000ea20008240000 */
[C---:B------:R-:W-:Y:S01]  /*8620*/  SHF.L.U32 R39, R43.reuse, 0x10, RZ ;  /* 0x000000102b277819 */ /* 0x040fe200000006ff */
[----:B------:R-:W-:Y:S01]  /*8630*/  NOP ;  /* 0x0000000000007918 */ /* 0x000fe20000000000 */
[----:B------:R-:W-:Y:S02]  /*8640*/  LOP3.LUT R42, R43, 0xffff0000, RZ, 0xc0, !PT ;  /* 0xffff00002b2a7812 */ /* 0x000fe400078ec0ff */
[C---:B-1----:R-:W-:Y:S02]  /*8650*/  SHF.L.U32 R41, R48.reuse, 0x10, RZ ;  /* 0x0000001030297819 */ /* 0x042fe400000006ff */
[----:B------:R-:W-:Y:S02]  /*8660*/  LOP3.LUT R43, R48, 0xffff0000, RZ, 0xc0, !PT ;  /* 0xffff0000302b7812 */ /* 0x000fe400078ec0ff */
[----:B------:R-:W-:Y:S02]  /*8670*/  IADD3 R74, PT, PT, R74, 0x160, RZ ;  /* 0x000001604a4a7810 */ /* 0x000fe40007ffe0ff */
[C---:B------:R-:W-:Y:S02]  /*8680*/  SHF.L.U32 R44, R49.reuse, 0x10, RZ ;  /* 0x00000010312c7819 */ /* 0x040fe400000006ff */
[----:B------:R-:W-:Y:S02]  /*8690*/  LOP3.LUT R74, R74, 0xfefffff8, RZ, 0xc0, !PT ;  /* 0xfefffff84a4a7812 */ /* 0x000fe400078ec0ff */
[----:B------:R-:W-:Y:S02]  /*86a0*/  LOP3.LUT R46, R49, 0xffff0000, RZ, 0xc0, !PT ;  /* 0xffff0000312e7812 */ /* 0x000fe400078ec0ff */
[----:B--2---:R1:W-:Y:S01]  /*86b0*/  SYNCS.ARRIVE.TRANS64.RED.A1T0 RZ, [R74+URZ], RZ ;  /* 0x000000ff4aff79a7 */ /* 0x0043e200081004ff */
[C---:B------:R-:W-:Y:S02]  /*86c0*/  SHF.L.U32 R45, R50.reuse, 0x10, RZ ;  /* 0x00000010322d7819 */ /* 0x040fe400000006ff */
[----:B------:R-:W-:Y:S02]  /*86d0*/  LOP3.LUT R48, R50, 0xffff0000, RZ, 0xc0, !PT ;  /* 0xffff000032307812 */ /* 0x000fe400078ec0ff */
[----:B------:R-:W-:Y:S01]  /*86e0*/  SHF.L.U32 R47, R51, 0x10, RZ ;  /* 0x00000010332f7819 */ /* 0x000fe200000006ff */
[C---:B------:R-:W-:Y:S01]  /*86f0*/  FMUL R4, R32.reuse, R4 ;  /* 0x0000000420047220 */ /* 0x040fe20000400000 */
[C---:B------:R-:W-:Y:S01]  /*8700*/  FMUL R5, R32.reuse, R5 ;  /* 0x0000000520057220 */ /* 0x040fe20000400000 */
[C---:B------:R-:W-:Y:S01]  /*8710*/  FMUL R6, R32.reuse, R6 ;  /* 0x0000000620067220 */ /* 0x040fe20000400000 */
[C---:B------:R-:W-:Y:S01]  /*8720*/  FMUL R7, R32.reuse, R7 ;  /* 0x0000000720077220 */ /* 0x040fe20000400000 */
[C---:B------:R-:W-:Y:S01]  /*8730*/  FFMA R4, R35.reuse, R20, R4 ;  /* 0x0000001423047223 */ /* 0x040fe20000000004 */
        /* <DEDUP_REMOVED lines=19> */
[----:B------:R-:W-:Y:S01]  /*8870*/  FFMA R3, R35, R44, R3 ;  /* 0x0000002c23037223 */ /* 0x000fe20000000003 */
[----:B------:R-:W-:Y:S01]  /*8880*/  LOP3.LUT R50, R51, 0xffff0000, RZ, 0xc0, !PT ;  /* 0xffff000033327812 */ /* 0x000fe200078ec0ff */
[C---:B------:R-:W-:Y:S01]  /*8890*/  FMUL R14, R32.reuse, R18 ;  /* 0x00000012200e7220 */ /* 0x040fe20000400000 */
[----:B------:R-:W-:Y:S01]  /*88a0*/  FFMA R15, R35, R46, R15 ;  /* 0x0000002e230f7223 */ /* 0x000fe2000000000f */
[----:B------:R-:W-:Y:S01]  /*88b0*/  FMUL R19, R32, R19 ;  /* 0x0000001320137220 */ /* 0x000fe20000400000 */
[----:B------:R-:W-:Y:S01]  /*88c0*/  F2FP.BF16.F32.PACK_AB R80, R5, R4 ;  /* 0x000000040550723e */ /* 0x000fe200000010ff */
[----:B------:R-:W-:Y:S01]  /*88d0*/  FFMA R12, R35, R45, R12 ;  /* 0x0000002d230c7223 */ /* 0x000fe2000000000c */
[----:B------:R-:W-:Y:S01]  /*88e0*/  F2FP.BF16.F32.PACK_AB R81, R7, R6 ;  /* 0x000000060751723e */ /* 0x000fe200000010ff */
[----:B------:R-:W-:Y:S01]  /*88f0*/  FFMA R13, R35, R48, R13 ;  /* 0x00000030230d7223 */ /* 0x000fe2000000000d */
[----:B------:R-:W-:Y:S01]  /*8900*/  F2FP.BF16.F32.PACK_AB R82, R9, R8 ;  /* 0x000000080952723e */ /* 0x000fe200000010ff */
[----:B------:R-:W-:Y:S01]  /*8910*/  FFMA R14, R35, R47, R14 ;  /* 0x0000002f230e7223 */ /* 0x000fe2000000000e */
[----:B------:R-:W-:Y:S01]  /*8920*/  F2FP.BF16.F32.PACK_AB R83, R11, R10 ;  /* 0x0000000a0b53723e */ /* 0x000fe200000010ff */
[----:B------:R-:W-:Y:S01]  /*8930*/  FFMA R19, R35, R50, R19 ;  /* 0x0000003223137223 */ /* 0x000fe20000000013 */
[----:B------:R-:W-:Y:S02]  /*8940*/  F2FP.BF16.F32.PACK_AB R84, R2, R0 ;  /* 0x000000000254723e */ /* 0x000fe400000010ff */
[----:B------:R-:W-:Y:S01]  /*8950*/  F2FP.BF16.F32.PACK_AB R85, R15, R3 ;  /* 0x000000030f55723e */ /* 0x000fe200000010ff */
[----:B------:R1:W-:Y:S01]  /*8960*/  STS.128 [R77+UR48+0x3200], R80 ;  /* 0x003200504d007988 */ /* 0x0003e20008000c30 */
        /* <DEDUP_REMOVED lines=25> */
.L_x_152:
[----:B------:R-:W-:Y:S05]  /*8b00*/  BSYNC.RECONVERGENT B0 ;  /* 0x0000000000007941 */ /* 0x000fea0003800200 */
.L_x_151:
[----:B------:R-:W-:Y:S01]  /*8b10*/  BAR.SYNC.DEFER_BLOCKING 0x1, 0x80 ;  /* 0x0042000000007b1d */ /* 0x000fe20000010000 */
[----:B------:R-:W-:Y:S01]  /*8b20*/  UISETP.NE.AND UP0, UPT, UR49, -0x4, UPT ;  /* 0xfffffffc3100788c */ /* 0x000fe2000bf05270 */
[----:B------:R-:W-:Y:S08]  /*8b30*/  IADD3 R0, PT, PT, R30, 0x1, RZ ;  /* 0x000000011e007810 */ /* 0x000ff00007ffe0ff */
[----:B------:R-:W-:Y:S05]  /*8b40*/  BRA.U !UP0, `(.L_x_153) ;  /* 0x0000000108287547 */ /* 0x000fea000b800000 */
[----:B------:R-:W-:Y:S01]  /*8b50*/  ISETP.NE.AND P0, PT, R78, RZ, PT ;  /* 0x000000ff4e00720c */ /* 0x000fe20003f05270 */
[----:B------:R-:W-:Y:S01]  /*8b60*/  IMAD.U32 R3, RZ, RZ, UR51 ;  /* 0x00000033ff037e24 */ /* 0x000fe2000f8e00ff */
[----:B------:R-:W-:Y:S01]  /*8b70*/  UIADD3 UR51, UPT, UPT, UR51, 0x1, URZ ;  /* 0x0000000133337890 */ /* 0x000fe2000fffe0ff */
[----:B------:R-:W-:Y:S03]  /*8b80*/  IMAD.U32 R2, RZ, RZ, UR37 ;  /* 0x00000025ff027e24 */ /* 0x000fe6000f8e00ff */
[----:B------:R-:W-:Y:S04]  /*8b90*/  UISETP.NE.AND UP0, UPT, UR51, 0x4, UPT ;  /* 0x000000043300788c */ /* 0x000fe8000bf05270 */
[----:B------:R-:W-:Y:S03]  /*8ba0*/  USEL UR51, UR51, URZ, UP0 ;  /* 0x000000ff33337287 */ /* 0x000fe60008000000 */
[----:B------:R-:W-:Y:S05]  /*8bb0*/  @P0 LEA R3, R3, UR48, 0x3 ;  /* 0x0000003003030c11 */ /* 0x000fea000f8e18ff */
[----:B------:R-:W-:Y:S05]  /*8bc0*/  @P0 VIADD R3, R3, 0xf0 ;  /* 0x000000f003030836 */ /* 0x000fea0000000000 */
[----:B------:R-:W-:Y:S04]  /*8bd0*/  @P0 PRMT R2, R2, 0x654, R3 ;  /* 0x0000065402020816 */ /* 0x000fe80000000003 */
[----:B------:R2:W-:Y:S03]  /*8be0*/  @P0 SYNCS.ARRIVE.TRANS64.RED.A1T0 RZ, [R2+URZ], RZ ;  /* 0x000000ff02ff09a7 */ /* 0x0005e600081004ff */
.L_x_153:
[----:B------:R-:W-:Y:S01]  /*8bf0*/  ISETP.NE.AND P2, PT, R73, RZ, PT ;  /* 0x000000ff4900720c */ /* 0x000fe20003f45270 */
[----:B------:R-:W-:Y:S01]  /*8c00*/  UIADD3 UR49, UPT, UPT, UR49, 0x4, URZ ;  /* 0x0000000431317890 */ /* 0x000fe2000fffe0ff */
[----:B------:R-:W-:Y:S01]  /*8c10*/  ISETP.NE.AND P0, PT, R76, 0x2, PT ;  /* 0x000000024c00780c */ /* 0x000fe20003f05270 */
[----:B------:R-:W-:Y:S01]  /*8c20*/  IMAD.IADD R20, R29, 0x1, R58 ;  /* 0x000000011d147824 */ /* 0x000fe200078e023a */
[----:B------:R-:W-:Y:S01]  /*8c30*/  ISETP.NE.AND P1, PT, R0, 0x4, PT ;  /* 0x000000040000780c */ /* 0x000fe20003f25270 */
[----:B------:R-:W-:Y:S01]  /*8c40*/  IMAD.IADD R21, R31, 0x1, R60 ;  /* 0x000000011f157824 */ /* 0x000fe200078e023c */
[----:B--2---:R-:W-:Y:S02]  /*8c50*/  SEL R2, RZ, 0x1, P0 ;  /* 0x00000001ff027807 */ /* 0x004fe40000000000 */
[----:B------:R-:W-:Y:S02]  /*8c60*/  SEL R3, RZ, 0x1, P1 ;  /* 0x00000001ff037807 */ /* 0x000fe40000800000 */
[----:B------:R-:W-:Y:S02]  /*8c70*/  LOP3.LUT R69, R69, R2, RZ, 0x3c, !PT ;  /* 0x0000000245457212 */ /* 0x000fe400078e3cff */
[----:B------:R-:W-:Y:S02]  /*8c80*/  LOP3.LUT R70, R70, R3, RZ, 0x3c, !PT ;  /* 0x0000000346467212 */ /* 0x000fe400078e3cff */
[----:B------:R-:W-:Y:S02]  /*8c90*/  @P2 R2UR UR36, R68 ;  /* 0x00000000442422ca */ /* 0x000fe400000e0000 */
[----:B------:R-:W-:Y:S02]  /*8ca0*/  SEL R76, R76, RZ, P0 ;  /* 0x000000ff4c4c7207 */ /* 0x000fe40000000000 */
[----:B------:R-:W-:Y:S01]  /*8cb0*/  SEL R30, R0, RZ, P1 ;  /* 0x000000ff001e7207 */ /* 0x000fe20000800000 */
[----:B------:R-:W-:Y:S10]  /*8cc0*/  @P2 BRA `(.L_x_154) ;  /* 0xffffffcc00d42947 */ /* 0x000ff4000383ffff */
[----:B------:R-:W-:-:S09]  /*8cd0*/  UISETP.NE.AND UP0, UPT, UR50, URZ, UPT ;  /* 0x000000ff3200728c */ /* 0x000fd2000bf05270 */
[----:B------:R-:W-:Y:S05]  /*8ce0*/  BRA.U !UP0, `(.L_x_155) ;  /* 0x0000000108487547 */ /* 0x000fea000b800000 */
[----:B------:R-:W2:Y:S02]  /*8cf0*/  LDCU.64 UR4, c[0x0][0x890] ;  /* 0x00011200ff0477ac */ /* 0x000ea40008000a00 */
[----:B--2---:R-:W-:-:S04]  /*8d00*/  UISETP.NE.U32.AND UP0, UPT, UR4, URZ, UPT ;  /* 0x000000ff0400728c */ /* 0x004fc8000bf05070 */
[----:B------:R-:W-:-:S09]  /*8d10*/  UISETP.NE.AND.EX UP0, UPT, UR5, URZ, UPT, UP0 ;  /* 0x000000ff0500728c */ /* 0x000fd2000bf05300 */
[----:B------:R-:W-:Y:S05]  /*8d20*/  BRA.U UP0, `(.L_x_156) ;  /* 0x00000001000c7547 */ /* 0x000fea000b800000 */
[----:B------:R-:W-:-:S13]  /*8d30*/  FSETP.NEU.AND P0, PT, R35, RZ, PT ;  /* 0x000000ff2300720b */ /* 0x000fda0003f0d000 */
[----:B------:R-:W-:Y:S05]  /*8d40*/  @!P0 EXIT ;  /* 0x000000000000894d */ /* 0x000fea0003800000 */
[----:B------:R-:W-:Y:S05]  /*8d50*/  BRA `(.L_x_155) ;  /* 0x00000000002c7947 */ /* 0x000fea0003800000 */
.L_x_156:
[----:B------:R-:W-:Y:S01]  /*8d60*/  ISETP.NE.AND P0, PT, R75, RZ, PT ;  /* 0x000000ff4b00720c */ /* 0x000fe20003f05270 */
[----:B------:R-:W-:-:S12]  /*8d70*/  BSSY.RECONVERGENT B0, `(.L_x_155) ;  /* 0x0000009000007945 */ /* 0x000fd80003800200 */
[----:B------:R-:W-:Y:S05]  /*8d80*/  @P0 BRA `(.L_x_157) ;  /* 0x0000000000140947 */ /* 0x000fea0003800000 */
[----:B------:R-:W2:Y:S02]  /*8d90*/  LDCU.64 UR4, c[0x0][0x888] ;  /* 0x00011100ff0477ac */ /* 0x000ea40008000a00 */
[----:B--2---:R-:W-:-:S04]  /*8da0*/  ISETP.NE.U32.AND P0, PT, RZ, UR4, PT ;  /* 0x00000004ff007c0c */ /* 0x004fc8000bf05070 */
[----:B------:R-:W-:-:S13]  /*8db0*/  ISETP.NE.AND.EX P0, PT, RZ, UR5, PT, P0 ;  /* 0x00000005ff007c0c */ /* 0x000fda000bf05300 */
[----:B------:R-:W-:Y:S05]  /*8dc0*/  @!P0 EXIT ;  /* 0x000000000000894d */ /* 0x000fea0003800000 */
[----:B------:R-:W-:Y:S05]  /*8dd0*/  BRA `(.L_x_158) ;  /* 0x0000000000087947 */ /* 0x000fea0003800000 */
.L_x_157:
[----:B------:R-:W-:-:S13]  /*8de0*/  FSETP.NEU.AND P0, PT, R35, RZ, PT ;  /* 0x000000ff2300720b */ /* 0x000fda0003f0d000 */
[----:B------:R-:W-:Y:S05]  /*8df0*/  @!P0 EXIT ;  /* 0x000000000000894d */ /* 0x000fea0003800000 */
.L_x_158:
[----:B------:R-:W-:Y:S05]  /*8e00*/  BSYNC.RECONVERGENT B0 ;  /* 0x0000000000007941 */ /* 0x000fea0003800200 */
.L_x_155:
[----:B------:R-:W-:Y:S01]  /*8e10*/  ULEA UR4, UR51, UR48, 0x3 ;  /* 0x0000003033047291 */ /* 0x000fe2000f8e18ff */
[----:B------:R-:W-:-:S04]  /*8e20*/  DEPBAR.LE SB0, 0x0 ;  /* 0x000080000000791a */ /* 0x000fc80000000000 */
[----:B------:R-:W-:-:S04]  /*8e30*/  UIADD3 UR4, UPT, UPT, UR4, 0xf0, URZ ;  /* 0x000000f004047890 */ /* 0x000fc8000fffe0ff */
[----:B------:R-:W-:-:S09]  /*8e40*/  UPRMT UR4, UR37, 0x654, UR4 ;  /* 0x0000065425047896 */ /* 0x000fd20008000004 */
[----:B------:R-:W-:Y:S01]  /*8e50*/  SYNCS.ARRIVE.TRANS64.RED.A1T0 RZ, [UR4], RZ ;  /* 0x000000ffffff79a7 */ /* 0x000fe20008100404 */
[----:B------:R-:W-:Y:S05]  /*8e60*/  EXIT ;  /* 0x000000000000794d */ /* 0x000fea0003800000 */
.L_x_25:
[----:B--2---:R2:W4:Y:S02]  /*8e70*/  SYNCS.PHASECHK.TRANS64.TRYWAIT P0, [R3+URZ+0x190], R2 ;  /* 0x00019002030075a7 */ /* 0x00452400080011ff */
[----:B----4-:R-:W-:Y:S05]  /*8e80*/  @!P0 NANOSLEEP.SYNCS 0x989680 ;  /* 0x009896800000895d */ /* 0x010fea0003900000 */
[----:B------:R-:W4:Y:S02]  /*8e90*/  @!P0 SYNCS.PHASECHK.TRANS64 P0, [R3+URZ+0x190], R2 ;  /* 0x00019002030085a7 */ /* 0x000f2400080010ff */
[----:B----4-:R-:W-:Y:S05]  /*8ea0*/  @!P0 BRA `(.L_x_25) ;  /* 0xfffffffc00f08947 */ /* 0x010fea000383ffff */
[----:B------:R-:W-:Y:S05]  /*8eb0*/  BRA `(.L_x_159) ;  /* 0xffffff8800a87947 */ /* 0x000fea000383ffff */
.L_x_28:
[----:B-1----:R-:W-:-:S07]  /*8ec0*/  MOV R2, UR33 ;  /* 0x0000002100027c02 */ /* 0x002fce0008000f00 */
.L_x_160:
[----:B-1----:R1:W2:Y:S02]  /*8ed0*/  SYNCS.PHASECHK.TRANS64.TRYWAIT P0, [R2+URZ+0x68], R5 ;  /* 0x00006805020075a7 */ /* 0x0022a400080011ff */
[----:B--2---:R-:W-:Y:S05]  /*8ee0*/  @!P0 NANOSLEEP.SYNCS 0x989680 ;  /* 0x009896800000895d */ /* 0x004fea0003900000 */
[----:B------:R-:W2:Y:S02]  /*8ef0*/  @!P0 SYNCS.PHASECHK.TRANS64 P0, [R2+URZ+0x68], R5 ;  /* 0x00006805020085a7 */ /* 0x000ea400080010ff */
[----:B--2---:R-:W-:Y:S05]  /*8f00*/  @!P0 BRA `(.L_x_160) ;  /* 0xfffffffc00f08947 */ /* 0x004fea000383ffff */
[----:B------:R-:W-:Y:S05]  /*8f10*/  BRA `(.L_x_27) ;  /* 0xffffff8c000c7947 */ /* 0x000fea000383ffff */
.L_x_35:
[----:B-1----:R-:W-:-:S07]  /*8f20*/  MOV R2, UR17 ;  /* 0x0000001100027c02 */ /* 0x002fce0008000f00 */
.L_x_161:
[----:B-1----:R1:W2:Y:S02]  /*8f30*/  SYNCS.PHASECHK.TRANS64.TRYWAIT P0, [R2+URZ+0x68], R5 ;  /* 0x00006805020075a7 */ /* 0x0022a400080011ff */
[----:B--2---:R-:W-:Y:S05]  /*8f40*/  @!P0 NANOSLEEP.SYNCS 0x989680 ;  /* 0x009896800000895d */ /* 0x004fea0003900000 */
[----:B------:R-:W2:Y:S02]  /*8f50*/  @!P0 SYNCS.PHASECHK.TRANS64 P0, [R2+URZ+0x68], R5 ;  /* 0x00006805020085a7 */ /* 0x000ea400080010ff */
[----:B--2---:R-:W-:Y:S05]  /*8f60*/  @!P0 BRA `(.L_x_161) ;  /* 0xfffffffc00f08947 */ /* 0x004fea000383ffff */
[----:B------:R-:W-:Y:S05]  /*8f70*/  BRA `(.L_x_34) ;  /* 0xffffff8c00c47947 */ /* 0x000fea000383ffff */
.L_x_40:
[----:B-1----:R1:W2:Y:S02]  /*8f80*/  SYNCS.PHASECHK.TRANS64.TRYWAIT P0, [R2+URZ+0x120], R3 ;  /* 0x00012003020075a7 */ /* 0x0022a400080011ff */
[----:B--2---:R-:W-:Y:S05]  /*8f90*/  @!P0 NANOSLEEP.SYNCS 0x989680 ;  /* 0x009896800000895d */ /* 0x004fea0003900000 */
[----:B------:R-:W2:Y:S02]  /*8fa0*/  @!P0 SYNCS.PHASECHK.TRANS64 P0, [R2+URZ+0x120], R3 ;  /* 0x00012003020085a7 */ /* 0x000ea400080010ff */
[----:B--2---:R-:W-:Y:S05]  /*8fb0*/  @!P0 BRA `(.L_x_40) ;  /* 0xfffffffc00f08947 */ /* 0x004fea000383ffff */
[----:B------:R-:W-:Y:S05]  /*8fc0*/  BRA `(.L_x_162) ;  /* 0xffffff9000647947 */ /* 0x000fea000383ffff */
.L_x_44:
[----:B---3--:R-:W-:-:S07]  /*8fd0*/  MOV R0, UR4 ;  /* 0x0000000400007c02 */ /* 0x008fce0008000f00 */
.L_x_163:
[----:B-1----:R1:W2:Y:S02]  /*8fe0*/  SYNCS.PHASECHK.TRANS64.TRYWAIT P0, [R0+URZ], R3 ;  /* 0x00000003000075a7 */ /* 0x0022a400080011ff */
[----:B--2---:R-:W-:Y:S05]  /*8ff0*/  @!P0 NANOSLEEP.SYNCS 0x989680 ;  /* 0x009896800000895d */ /* 0x004fea0003900000 */
[----:B------:R-:W2:Y:S02]  /*9000*/  @!P0 SYNCS.PHASECHK.TRANS64 P0, [R0+URZ], R3 ;  /* 0x00000003000085a7 */ /* 0x000ea400080010ff */
[----:B--2---:R-:W-:Y:S05]  /*9010*/  @!P0 BRA `(.L_x_163) ;  /* 0xfffffffc00f08947 */ /* 0x004fea000383ffff */
[----:B------:R-:W-:Y:S05]  /*9020*/  BRA `(.L_x_164) ;  /* 0xffffff9400d47947 */ /* 0x000fea000383ffff */
.L_x_45:
[----:B---3--:R-:W-:-:S07]  /*9030*/  MOV R0, UR4 ;  /* 0x0000000400007c02 */ /* 0x008fce0008000f00 */
.L_x_165:
[----:B-1----:R1:W2:Y:S02]  /*9040*/  SYNCS.PHASECHK.TRANS64.TRYWAIT P0, [R0+URZ], R3 ;  /* 0x00000003000075a7 */ /* 0x0022a400080011ff */
[----:B--2---:R-:W-:Y:S05]  /*9050*/  @!P0 NANOSLEEP.SYNCS 0x989680 ;  /* 0x009896800000895d */ /* 0x004fea0003900000 */
[----:B------:R-:W2:Y:S02]  /*9060*/  @!P0 SYNCS.PHASECHK.TRANS64 P0, [R0+URZ], R3 ;  /* 0x00000003000085a7 */ /* 0x000ea400080010ff */
[----:B--2---:R-:W-:Y:S05]  /*9070*/  @!P0 BRA `(.L_x_165) ;  /* 0xfffffffc00f08947 */ /* 0x004fea000383ffff */
[----:B------:R-:W-:Y:S05]  /*9080*/  BRA `(.L_x_166) ;  /* 0xffffff9400e07947 */ /* 0x000fea000383ffff */
.L_x_46:
[----:B---3--:R-:W-:-:S07]  /*9090*/  MOV R0, UR4 ;  /* 0x0000000400007c02 */ /* 0x008fce0008000f00 */
.L_x_167:
[----:B-1----:R1:W2:Y:S02]  /*90a0*/  SYNCS.PHASECHK.TRANS64.TRYWAIT P0, [R0+URZ], R3 ;  /* 0x00000003000075a7 */ /* 0x0022a400080011ff */
[----:B--2---:R-:W-:Y:S05]  /*90b0*/  @!P0 NANOSLEEP.SYNCS 0x989680 ;  /* 0x009896800000895d */ /* 0x004fea0003900000 */
[----:B------:R-:W2:Y:S02]  /*90c0*/  @!P0 SYNCS.PHASECHK.TRANS64 P0, [R0+URZ], R3 ;  /* 0x00000003000085a7 */ /* 0x000ea400080010ff */
[----:B--2---:R-:W-:Y:S05]  /*90d0*/  @!P0 BRA `(.L_x_167) ;  /* 0xfffffffc00f08947 */ /* 0x004fea000383ffff */
[----:B------:R-:W-:Y:S05]  /*90e0*/  BRA `(.L_x_168) ;  /* 0xffffff9400ec7947 */ /* 0x000fea000383ffff */
.L_x_47:
[----:B---3--:R-:W-:-:S07]  /*90f0*/  MOV R0, UR4 ;  /* 0x0000000400007c02 */ /* 0x008fce0008000f00 */
.L_x_169:
[----:B-1----:R1:W2:Y:S02]  /*9100*/  SYNCS.PHASECHK.TRANS64.TRYWAIT P0, [R0+URZ], R3 ;  /* 0x00000003000075a7 */ /* 0x0022a400080011ff */
[----:B--2---:R-:W-:Y:S05]  /*9110*/  @!P0 NANOSLEEP.SYNCS 0x989680 ;  /* 0x009896800000895d */ /* 0x004fea0003900000 */
[----:B------:R-:W2:Y:S02]  /*9120*/  @!P0 SYNCS.PHASECHK.TRANS64 P0, [R0+URZ], R3 ;  /* 0x00000003000085a7 */ /* 0x000ea400080010ff */
[----:B--2---:R-:W-:Y:S05]  /*9130*/  @!P0 BRA `(.L_x_169) ;  /* 0xfffffffc00f08947 */ /* 0x004fea000383ffff */
[----:B------:R-:W-:Y:S05]  /*9140*/  BRA `(.L_x_170) ;  /* 0xffffff9400f87947 */ /* 0x000fea000383ffff */
.L_x_48:
[----:B---3--:R-:W-:-:S07]  /*9150*/  MOV R0, UR4 ;  /* 0x0000000400007c02 */ /* 0x008fce0008000f00 */
.L_x_171:
[----:B-1----:R1:W2:Y:S02]  /*9160*/  SYNCS.PHASECHK.TRANS64.TRYWAIT P0, [R0+URZ], R3 ;  /* 0x00000003000075a7 */ /* 0x0022a400080011ff */
[----:B--2---:R-:W-:Y:S05]  /*9170*/  @!P0 NANOSLEEP.SYNCS 0x989680 ;  /* 0x009896800000895d */ /* 0x004fea0003900000 */
[----:B------:R-:W2:Y:S02]  /*9180*/  @!P0 SYNCS.PHASECHK.TRANS64 P0, [R0+URZ], R3 ;  /* 0x00000003000085a7 */ /* 0x000ea400080010ff */
[----:B--2---:R-:W-:Y:S05]  /*9190*/  @!P0 BRA `(.L_x_171) ;  /* 0xfffffffc00f08947 */ /* 0x004fea000383ffff */
[----:B------:R-:W-:Y:S05]  /*91a0*/  BRA `(.L_x_172) ;  /* 0xffffff9800047947 */ /* 0x000fea000383ffff */
.L_x_49:
[----:B---3--:R-:W-:-:S07]  /*91b0*/  MOV R0, UR4 ;  /* 0x0000000400007c02 */ /* 0x008fce0008000f00 */
.L_x_173:
[----:B-1----:R1:W2:Y:S02]  /*91c0*/  SYNCS.PHASECHK.TRANS64.TRYWAIT P0, [R0+URZ], R3 ;  /* 0x00000003000075a7 */ /* 0x0022a400080011ff */
[----:B--2---:R-:W-:Y:S05]  /*91d0*/  @!P0 NANOSLEEP.SYNCS 0x989680 ;  /* 0x009896800000895d */ /* 0x004fea0003900000 */
[----:B------:R-:W2:Y:S02]  /*91e0*/  @!P0 SYNCS.PHASECHK.TRANS64 P0, [R0+URZ], R3 ;  /* 0x00000003000085a7 */ /* 0x000ea400080010ff */
[----:B--2---:R-:W-:Y:S05]  /*91f0*/  @!P0 BRA `(.L_x_173) ;  /* 0xfffffffc00f08947 */ /* 0x004fea000383ffff */
[----:B------:R-:W-:Y:S05]  /*9200*/  BRA `(.L_x_174) ;  /* 0xffffff9800107947 */ /* 0x000fea000383ffff */
.L_x_50:
[----:B---3--:R-:W-:-:S07]  /*9210*/  MOV R0, UR4 ;  /* 0x0000000400007c02 */ /* 0x008fce0008000f00 */
.L_x_175:
[----:B-1----:R1:W2:Y:S02]  /*9220*/  SYNCS.PHASECHK.TRANS64.TRYWAIT P0, [R0+URZ], R3 ;  /* 0x00000003000075a7 */ /* 0x0022a400080011ff */
[----:B--2---:R-:W-:Y:S05]  /*9230*/  @!P0 NANOSLEEP.SYNCS 0x989680 ;  /* 0x009896800000895d */ /* 0x004fea0003900000 */
[----:B------:R-:W2:Y:S02]  /*9240*/  @!P0 SYNCS.PHASECHK.TRANS64 P0, [R0+URZ], R3 ;  /* 0x00000003000085a7 */ /* 0x000ea400080010ff */
[----:B--2---:R-:W-:Y:S05]  /*9250*/  @!P0 BRA `(.L_x_175) ;  /* 0xfffffffc00f08947 */ /* 0x004fea000383ffff */
[----:B------:R-:W-:Y:S05]  /*9260*/  BRA `(.L_x_176) ;  /* 0xffffff98001c7947 */ /* 0x000fea000383ffff */
.L_x_51:
[----:B---3--:R-:W-:-:S07]  /*9270*/  MOV R0, UR4 ;  /* 0x0000000400007c02 */ /* 0x008fce0008000f00 */
.L_x_177:
[----:B-1----:R1:W2:Y:S02]  /*9280*/  SYNCS.PHASECHK.TRANS64.TRYWAIT P0, [R0+URZ], R3 ;  /* 0x00000003000075a7 */ /* 0x0022a400080011ff */
[----:B--2---:R-:W-:Y:S05]  /*9290*/  @!P0 NANOSLEEP.SYNCS 0x989680 ;  /* 0x009896800000895d */ /* 0x004fea0003900000 */
[----:B------:R-:W2:Y:S02]  /*92a0*/  @!P0 SYNCS.PHASECHK.TRANS64 P0, [R0+URZ], R3 ;  /* 0x00000003000085a7 */ /* 0x000ea400080010ff */
[----:B--2---:R-:W-:Y:S05]  /*92b0*/  @!P0 BRA `(.L_x_177) ;  /* 0xfffffffc00f08947 */ /* 0x004fea000383ffff */
[----:B------:R-:W-:Y:S05]  /*92c0*/  BRA `(.L_x_178) ;  /* 0xffffff9800287947 */ /* 0x000fea000383ffff */
.L_x_52:
[----:B---3--:R-:W-:-:S07]  /*92d0*/  MOV R0, UR4 ;  /* 0x0000000400007c02 */ /* 0x008fce0008000f00 */
.L_x_179:
[----:B-1----:R1:W2:Y:S02]  /*92e0*/  SYNCS.PHASECHK.TRANS64.TRYWAIT P0, [R0+URZ], R3 ;  /* 0x00000003000075a7 */ /* 0x0022a400080011ff */
[----:B--2---:R-:W-:Y:S05]  /*92f0*/  @!P0 NANOSLEEP.SYNCS 0x989680 ;  /* 0x009896800000895d */ /* 0x004fea0003900000 */
[----:B------:R-:W2:Y:S02]  /*9300*/  @!P0 SYNCS.PHASECHK.TRANS64 P0, [R0+URZ], R3 ;  /* 0x00000003000085a7 */ /* 0x000ea400080010ff */
[----:B--2---:R-:W-:Y:S05]  /*9310*/  @!P0 BRA `(.L_x_179) ;  /* 0xfffffffc00f08947 */ /* 0x004fea000383ffff */
[----:B------:R-:W-:Y:S05]  /*9320*/  BRA `(.L_x_180) ;  /* 0xffffff9800347947 */ /* 0x000fea000383ffff */
.L_x_53:
[----:B---3--:R-:W-:-:S07]  /*9330*/  MOV R0, UR4 ;  /* 0x0000000400007c02 */ /* 0x008fce0008000f00 */
.L_x_181:
[----:B-1----:R1:W2:Y:S02]  /*9340*/  SYNCS.PHASECHK.TRANS64.TRYWAIT P0, [R0+URZ], R3 ;  /* 0x00000003000075a7 */ /* 0x0022a400080011ff */
[----:B--2---:R-:W-:Y:S05]  /*9350*/  @!P0 NANOSLEEP.SYNCS 0x989680 ;  /* 0x009896800000895d */ /* 0x004fea0003900000 */
[----:B------:R-:W2:Y:S02]  /*9360*/  @!P0 SYNCS.PHASECHK.TRANS64 P0, [R0+URZ], R3 ;  /* 0x00000003000085a7 */ /* 0x000ea400080010ff */
[----:B--2---:R-:W-:Y:S05]  /*9370*/  @!P0 BRA `(.L_x_181) ;  /* 0xfffffffc00f08947 */ /* 0x004fea000383ffff */
[----:B------:R-:W-:Y:S05]  /*9380*/  BRA `(.L_x_182) ;  /* 0xffffff9800407947 */ /* 0x000fea000383ffff */
.L_x_54:
[----:B---3--:R-:W-:-:S07]  /*9390*/  MOV R0, UR4 ;  /* 0x0000000400007c02 */ /* 0x008fce0008000f00 */
.L_x_183:
[----:B-1----:R1:W2:Y:S02]  /*93a0*/  SYNCS.PHASECHK.TRANS64.TRYWAIT P0, [R0+URZ], R3 ;  /* 0x00000003000075a7 */ /* 0x0022a400080011ff */
[----:B--2---:R-:W-:Y:S05]  /*93b0*/  @!P0 NANOSLEEP.SYNCS 0x989680 ;  /* 0x009896800000895d */ /* 0x004fea0003900000 */
[----:B------:R-:W2:Y:S02]  /*93c0*/  @!P0 SYNCS.PHASECHK.TRANS64 P0, [R0+URZ], R3 ;  /* 0x00000003000085a7 */ /* 0x000ea400080010ff */
[----:B--2---:R-:W-:Y:S05]  /*93d0*/  @!P0 BRA `(.L_x_183) ;  /* 0xfffffffc00f08947 */ /* 0x004fea000383ffff */
[----:B------:R-:W-:Y:S05]  /*93e0*/  BRA `(.L_x_184) ;  /* 0xffffff98004c7947 */ /* 0x000fea000383ffff */
.L_x_55:
[----:B---3--:R-:W-:-:S07]  /*93f0*/  MOV R0, UR4 ;  /* 0x0000000400007c02 */ /* 0x008fce0008000f00 */
.L_x_185:
[----:B-1----:R1:W2:Y:S02]  /*9400*/  SYNCS.PHASECHK.TRANS64.TRYWAIT P0, [R0+URZ], R3 ;  /* 0x00000003000075a7 */ /* 0x0022a400080011ff */
[----:B--2---:R-:W-:Y:S05]  /*9410*/  @!P0 NANOSLEEP.SYNCS 0x989680 ;  /* 0x009896800000895d */ /* 0x004fea0003900000 */
[----:B------:R-:W2:Y:S02]  /*9420*/  @!P0 SYNCS.PHASECHK.TRANS64 P0, [R0+URZ], R3 ;  /* 0x00000003000085a7 */ /* 0x000ea400080010ff */
[----:B--2---:R-:W-:Y:S05]  /*9430*/  @!P0 BRA `(.L_x_185) ;  /* 0xfffffffc00f08947 */ /* 0x004fea000383ffff */
[----:B------:R-:W-:Y:S05]  /*9440*/  BRA `(.L_x_186) ;  /* 0xffffff9800587947 */ /* 0x000fea000383ffff */
.L_x_58:
[----:B-1----:R1:W2:Y:S02]  /*9450*/  SYNCS.PHASECHK.TRANS64.TRYWAIT P0, [R0+URZ+0x180], R5 ;  /* 0x00018005000075a7 */ /* 0x0022a400080011ff */
[----:B--2---:R-:W-:Y:S05]  /*9460*/  @!P0 NANOSLEEP.SYNCS 0x989680 ;  /* 0x009896800000895d */ /* 0x004fea0003900000 */
[----:B------:R-:W2:Y:S02]  /*9470*/  @!P0 SYNCS.PHASECHK.TRANS64 P0, [R0+URZ+0x180], R5 ;  /* 0x00018005000085a7 */ /* 0x000ea400080010ff */
[----:B--2---:R-:W-:Y:S05]  /*9480*/  @!P0 BRA `(.L_x_58) ;  /* 0xfffffffc00f08947 */ /* 0x004fea000383ffff */
[----:B------:R-:W-:Y:S05]  /*9490*/  BRA `(.L_x_187) ;  /* 0xffffff9800b87947 */ /* 0x000fea000383ffff */
.L_x_59:
[----:B------:R-:W-:-:S07]  /*94a0*/  MOV R0, UR5 ;  /* 0x0000000500007c02 */ /* 0x000fce0008000f00 */
.L_x_188:
[----:B-1----:R1:W2:Y:S02]  /*94b0*/  SYNCS.PHASECHK.TRANS64.TRYWAIT P0, [R0+URZ+0x130], R7 ;  /* 0x00013007000075a7 */ /* 0x0022a400080011ff */
[----:B--2---:R-:W-:Y:S05]  /*94c0*/  @!P0 NANOSLEEP.SYNCS 0x989680 ;  /* 0x009896800000895d */ /* 0x004fea0003900000 */
[----:B------:R-:W2:Y:S02]  /*94d0*/  @!P0 SYNCS.PHASECHK.TRANS64 P0, [R0+URZ+0x130], R7 ;  /* 0x00013007000085a7 */ /* 0x000ea400080010ff */
[----:B--2---:R-:W-:Y:S05]  /*94e0*/  @!P0 BRA `(.L_x_188) ;  /* 0xfffffffc00f08947 */ /* 0x004fea000383ffff */
[----:B------:R-:W-:Y:S05]  /*94f0*/  BRA `(.L_x_189) ;  /* 0xffffff9800c87947 */ /* 0x000fea000383ffff */
.L_x_60:
[----:B-1----:R1:W2:Y:S02]  /*9500*/  SYNCS.PHASECHK.TRANS64.TRYWAIT P1, [R0+URZ+0x120], R5 ;  /* 0x00012005000075a7 */ /* 0x0022a400080211ff */
[----:B--2---:R-:W-:Y:S05]  /*9510*/  @!P1 NANOSLEEP.SYNCS 0x989680 ;  /* 0x009896800000995d */ /* 0x004fea0003900000 */
[----:B------:R-:W2:Y:S02]  /*9520*/  @!P1 SYNCS.PHASECHK.TRANS64 P1, [R0+URZ+0x120], R5 ;  /* 0x00012005000095a7 */ /* 0x000ea400080210ff */
[----:B--2---:R-:W-:Y:S05]  /*9530*/  @!P1 BRA `(.L_x_60) ;  /* 0xfffffffc00f09947 */ /* 0x004fea000383ffff */
[----:B------:R-:W-:Y:S05]  /*9540*/  BRA `(.L_x_190) ;  /* 0xffffff9800f87947 */ /* 0x000fea000383ffff */
.L_x_63:
[----:B------:R-:W-:-:S07]  /*9550*/  MOV R0, UR5 ;  /* 0x0000000500007c02 */ /* 0x000fce0008000f00 */
.L_x_191:
[----:B-1----:R1:W2:Y:S02]  /*9560*/  SYNCS.PHASECHK.TRANS64.TRYWAIT P0, [R0+URZ+0x130], R3 ;  /* 0x00013003000075a7 */ /* 0x0022a400080011ff */
[----:B--2---:R-:W-:Y:S05]  /*9570*/  @!P0 NANOSLEEP.SYNCS 0x989680 ;  /* 0x009896800000895d */ /* 0x004fea0003900000 */
[----:B------:R-:W2:Y:S02]  /*9580*/  @!P0 SYNCS.PHASECHK.TRANS64 P0, [R0+URZ+0x130], R3 ;  /* 0x00013003000085a7 */ /* 0x000ea400080010ff */
[----:B--2---:R-:W-:Y:S05]  /*9590*/  @!P0 BRA `(.L_x_191) ;  /* 0xfffffffc00f08947 */ /* 0x004fea000383ffff */
[----:B------:R-:W-:Y:S05]  /*95a0*/  BRA `(.L_x_62) ;  /* 0xffffff9c004c7947 */ /* 0x000fea000383ffff */
.L_x_72:
[----:B-1----:R-:W-:-:S04]  /*95b0*/  MOV R4, UR6 ;  /* 0x0000000600047c02 */ /* 0x002fc80008000f00 */
[----:B------:R1:W2:Y:S03]  /*95c0*/  SYNCS.PHASECHK.TRANS64.TRYWAIT P0, [R4+URZ+0x8], R5 ;  /* 0x00000805040075a7 */ /* 0x0002a600080011ff */
[----:B--2---:R-:W-:Y:S05]  /*95d0*/  @!P0 NANOSLEEP.SYNCS 0x989680 ;  /* 0x009896800000895d */ /* 0x004fea0003900000 */
[----:B------:R-:W2:Y:S02]  /*95e0*/  @!P0 SYNCS.PHASECHK.TRANS64 P0, [R4+URZ+0x8], R5 ;  /* 0x00000805040085a7 */ /* 0x000ea400080010ff */
[----:B--2---:R-:W-:Y:S05]  /*95f0*/  @!P0 BRA `(.L_x_72) ;  /* 0xfffffffc00ec8947 */ /* 0x004fea000383ffff */
[----:B------:R-:W-:Y:S05]  /*9600*/  BRA `(.L_x_71) ;  /* 0xffffffa000007947 */ /* 0x000fea000383ffff */
.L_x_74:
[----:B------:R-:W-:Y:S01]  /*9610*/  BSSY B0, `(.L_x_192) ;  /* 0x0000006000007945 */ /* 0x000fe20003800000 */
[----:B------:R-:W-:-:S07]  /*9620*/  MOV R15, 0xffffffff ;  /* 0xffffffff000f7802 */ /* 0x000fce0000000f00 */
[----:B-1---5:R-:W-:Y:S05]  /*9630*/  WARPSYNC.COLLECTIVE R15, `(.L_x_193) ;  /* 0x000000000f0c7348 */ /* 0x022fea0003c00000 */
[----:B------:R-:W-:Y:S02]  /*9640*/  ELECT P6, UR79, PT ;  /* 0x00000000004f782f */ /* 0x000fe400038c0000 */
[----:B------:R-:W-:Y:S01]  /*9650*/  MOV R14, UR79 ;  /* 0x0000004f000e7c02 */ /* 0x000fe20008000f00 */
[----:B-1---5:R-:W-:Y:S10]  /*9660*/  ENDCOLLECTIVE ;  /* 0x000000000000791b */ /* 0x022ff40003800000 */
.L_x_193:
[----:B------:R-:W-:Y:S05]  /*9670*/  BSYNC B0 ;  /* 0x0000000000007941 */ /* 0x000fea0003800000 */
.L_x_192:
[----:B------:R-:W-:Y:S05]  /*9680*/  BRA `(.L_x_194) ;  /* 0xffffffa000307947 */ /* 0x000fea000383ffff */
.L_x_76:
[----:B-1----:R-:W-:-:S04]  /*9690*/  MOV R2, UR6 ;  /* 0x0000000600027c02 */ /* 0x002fc80008000f00 */
[----:B------:R1:W2:Y:S03]  /*96a0*/  SYNCS.PHASECHK.TRANS64.TRYWAIT P0, [R2+URZ+0x8], R3 ;  /* 0x00000803020075a7 */ /* 0x0002a600080011ff */
[----:B--2---:R-:W-:Y:S05]  /*96b0*/  @!P0 NANOSLEEP.SYNCS 0x989680 ;  /* 0x009896800000895d */ /* 0x004fea0003900000 */
[----:B------:R-:W2:Y:S02]  /*96c0*/  @!P0 SYNCS.PHASECHK.TRANS64 P0, [R2+URZ+0x8], R3 ;  /* 0x00000803020085a7 */ /* 0x000ea400080010ff */
[----:B--2---:R-:W-:Y:S05]  /*96d0*/  @!P0 BRA `(.L_x_76) ;  /* 0xfffffffc00ec8947 */ /* 0x004fea000383ffff */
[----:B------:R-:W-:Y:S05]  /*96e0*/  BRA `(.L_x_75) ;  /* 0xffffffa000347947 */ /* 0x000fea000383ffff */
.L_x_77:
[----:B-1----:R1:W2:Y:S02]  /*96f0*/  SYNCS.PHASECHK.TRANS64.TRYWAIT P0, [R0+URZ+0x120], R5 ;  /* 0x00012005000075a7 */ /* 0x0022a400080011ff */
[----:B--2---:R-:W-:Y:S05]  /*9700*/  @!P0 NANOSLEEP.SYNCS 0x989680 ;  /* 0x009896800000895d */ /* 0x004fea0003900000 */
[----:B------:R-:W2:Y:S02]  /*9710*/  @!P0 SYNCS.PHASECHK.TRANS64 P0, [R0+URZ+0x120], R5 ;  /* 0x00012005000085a7 */ /* 0x000ea400080010ff */
[----:B--2---:R-:W-:Y:S05]  /*9720*/  @!P0 BRA `(.L_x_77) ;  /* 0xfffffffc00f08947 */ /* 0x004fea000383ffff */
[----:B------:R-:W-:Y:S05]  /*9730*/  BRA `(.L_x_195) ;  /* 0xffffffa400207947 */ /* 0x000fea000383ffff */
.L_x_79:
[----:B------:R-:W-:-:S07]  /*9740*/  MOV R0, UR9 ;  /* 0x0000000900007c02 */ /* 0x000fce0008000f00 */
.L_x_196:
[----:B-1----:R1:W2:Y:S02]  /*9750*/  SYNCS.PHASECHK.TRANS64.TRYWAIT P0, [R0+URZ+0x160], R5 ;  /* 0x00016005000075a7 */ /* 0x0022a400080011ff */
[----:B--2---:R-:W-:Y:S05]  /*9760*/  @!P0 NANOSLEEP.SYNCS 0x989680 ;  /* 0x009896800000895d */ /* 0x004fea0003900000 */
[----:B------:R-:W2:Y:S02]  /*9770*/  @!P0 SYNCS.PHASECHK.TRANS64 P0, [R0+URZ+0x160], R5 ;  /* 0x00016005000085a7 */ /* 0x000ea400080010ff */
[----:B--2---:R-:W-:Y:S05]  /*9780*/  @!P0 BRA `(.L_x_196) ;  /* 0xfffffffc00f08947 */ /* 0x004fea000383ffff */
[----:B------:R-:W-:Y:S05]  /*9790*/  BRA `(.L_x_197) ;  /* 0xffffffa4006c7947 */ /* 0x000fea000383ffff */
.L_x_82:
[----:B------:R-:W-:Y:S07]  /*97a0*/  MOV R0, UR8 ;  /* 0x0000000800007c02 */ /* 0x000fee0008000f00 */
.L_x_198:
[----:B-1----:R1:W2:Y:S02]  /*97b0*/  SYNCS.PHASECHK.TRANS64.TRYWAIT P0, [R0+URZ], R5 ;  /* 0x00000005000075a7 */ /* 0x0022a400080011ff */
[----:B--2---:R-:W-:Y:S05]  /*97c0*/  @!P0 NANOSLEEP.SYNCS 0x989680 ;  /* 0x009896800000895d */ /* 0x004fea0003900000 */
[----:B------:R-:W2:Y:S02]  /*97d0*/  @!P0 SYNCS.PHASECHK.TRANS64 P0, [R0+URZ], R5 ;  /* 0x00000005000085a7 */ /* 0x000ea400080010ff */
[----:B--2---:R-:W-:Y:S05]  /*97e0*/  @!P0 BRA `(.L_x_198) ;  /* 0xfffffffc00f08947 */ /* 0x004fea000383ffff */
[----:B------:R-:W-:Y:S05]  /*97f0*/  BRA `(.L_x_81) ;  /* 0xffffffa400807947 */ /* 0x000fea000383ffff */
.L_x_86:
[----:B-1----:R-:W-:-:S07]  /*9800*/  MOV R0, UR8 ;  /* 0x0000000800007c02 */ /* 0x002fce0008000f00 */
.L_x_199:
[----:B-1----:R1:W2:Y:S02]  /*9810*/  SYNCS.PHASECHK.TRANS64.TRYWAIT P0, [R0+URZ], R3 ;  /* 0x00000003000075a7 */ /* 0x0022a400080011ff */
[----:B--2---:R-:W-:Y:S05]  /*9820*/  @!P0 NANOSLEEP.SYNCS 0x989680 ;  /* 0x009896800000895d */ /* 0x004fea0003900000 */
[----:B------:R-:W2:Y:S02]  /*9830*/  @!P0 SYNCS.PHASECHK.TRANS64 P0, [R0+URZ], R3 ;  /* 0x00000003000085a7 */ /* 0x000ea400080010ff */
[----:B--2---:R-:W-:Y:S05]  /*9840*/  @!P0 BRA `(.L_x_199) ;  /* 0xfffffffc00f08947 */ /* 0x004fea000383ffff */
[----:B------:R-:W-:Y:S05]  /*9850*/  BRA `(.L_x_200) ;  /* 0xffffffa800747947 */ /* 0x000fea000383ffff */
.L_x_87:
[----:B------:R-:W-:-:S07]  /*9860*/  MOV R0, UR8 ;  /* 0x0000000800007c02 */ /* 0x000fce0008000f00 */
.L_x_201:
[----:B-1----:R1:W2:Y:S02]  /*9870*/  SYNCS.PHASECHK.TRANS64.TRYWAIT P0, [R0+URZ], R3 ;  /* 0x00000003000075a7 */ /* 0x0022a400080011ff */
[----:B--2---:R-:W-:Y:S05]  /*9880*/  @!P0 NANOSLEEP.SYNCS 0x989680 ;  /* 0x009896800000895d */ /* 0x004fea0003900000 */
[----:B------:R-:W2:Y:S02]  /*9890*/  @!P0 SYNCS.PHASECHK.TRANS64 P0, [R0+URZ], R3 ;  /* 0x00000003000085a7 */ /* 0x000ea400080010ff */
[----:B--2---:R-:W-:Y:S05]  /*98a0*/  @!P0 BRA `(.L_x_201) ;  /* 0xfffffffc00f08947 */ /* 0x004fea000383ffff */
[----:B------:R-:W-:Y:S05]  /*98b0*/  BRA `(.L_x_202) ;  /* 0xffffffa800807947 */ /* 0x000fea000383ffff */
.L_x_88:
[----:B------:R-:W-:-:S07]  /*98c0*/  MOV R0, UR8 ;  /* 0x0000000800007c02 */ /* 0x000fce0008000f00 */
.L_x_203:
[----:B-1----:R1:W2:Y:S02]  /*98d0*/  SYNCS.PHASECHK.TRANS64.TRYWAIT P0, [R0+URZ], R3 ;  /* 0x00000003000075a7 */ /* 0x0022a400080011ff */
[----:B--2---:R-:W-:Y:S05]  /*98e0*/  @!P0 NANOSLEEP.SYNCS 0x989680 ;  /* 0x009896800000895d */ /* 0x004fea0003900000 */
[----:B------:R-:W2:Y:S02]  /*98f0*/  @!P0 SYNCS.PHASECHK.TRANS64 P0, [R0+URZ], R3 ;  /* 0x00000003000085a7 */ /* 0x000ea400080010ff */
[----:B--2---:R-:W-:Y:S05]  /*9900*/  @!P0 BRA `(.L_x_203) ;  /* 0xfffffffc00f08947 */ /* 0x004fea000383ffff */
[----:B------:R-:W-:Y:S05]  /*9910*/  BRA `(.L_x_204) ;  /* 0xffffffa8008c7947 */ /* 0x000fea000383ffff */
.L_x_91:
[----:B------:R-:W-:-:S07]  /*9920*/  MOV R0, UR7 ;  /* 0x0000000700007c02 */ /* 0x000fce0008000f00 */
.L_x_205:
[----:B-1----:R1:W2:Y:S02]  /*9930*/  SYNCS.PHASECHK.TRANS64.TRYWAIT P1, [R0+URZ+0x1a0], R3 ;  /* 0x0001a003000075a7 */ /* 0x0022a400080211ff */
[----:B--2---:R-:W-:Y:S05]  /*9940*/  @!P1 NANOSLEEP.SYNCS 0x989680 ;  /* 0x009896800000995d */ /* 0x004fea0003900000 */
[----:B------:R-:W2:Y:S02]  /*9950*/  @!P1 SYNCS.PHASECHK.TRANS64 P1, [R0+URZ+0x1a0], R3 ;  /* 0x0001a003000095a7 */ /* 0x000ea400080210ff */
[----:B--2---:R-:W-:Y:S05]  /*9960*/  @!P1 BRA `(.L_x_205) ;  /* 0xfffffffc00f09947 */ /* 0x004fea000383ffff */
[----:B------:R-:W-:Y:S05]  /*9970*/  BRA `(.L_x_206) ;  /* 0xffffffa800d87947 */ /* 0x000fea000383ffff */
.L_x_96:
[----:B--2---:R2:W4:Y:S02]  /*9980*/  SYNCS.PHASECHK.TRANS64.TRYWAIT P0, [R0+URZ+0x120], R3 ;  /* 0x00012003000075a7 */ /* 0x00452400080011ff */
[----:B----4-:R-:W-:Y:S05]  /*9990*/  @!P0 NANOSLEEP.SYNCS 0x989680 ;  /* 0x009896800000895d */ /* 0x010fea0003900000 */
[----:B------:R-:W4:Y:S02]  /*99a0*/  @!P0 SYNCS.PHASECHK.TRANS64 P0, [R0+URZ+0x120], R3 ;  /* 0x00012003000085a7 */ /* 0x000f2400080010ff */
[----:B----4-:R-:W-:Y:S05]  /*99b0*/  @!P0 BRA `(.L_x_96) ;  /* 0xfffffffc00f08947 */ /* 0x010fea000383ffff */
[----:B------:R-:W-:Y:S05]  /*99c0*/  BRA `(.L_x_207) ;  /* 0xffffffac00ec7947 */ /* 0x000fea000383ffff */
.L_x_99:
[----:B------:R-:W-:Y:S07]  /*99d0*/  MOV R0, UR7 ;  /* 0x0000000700007c02 */ /* 0x000fee0008000f00 */
.L_x_208:
[----:B--2---:R2:W4:Y:S02]  /*99e0*/  SYNCS.PHASECHK.TRANS64.TRYWAIT P0, [R0+URZ+0x118], R3 ;  /* 0x00011803000075a7 */ /* 0x00452400080011ff */
[----:B----4-:R-:W-:Y:S05]  /*99f0*/  @!P0 NANOSLEEP.SYNCS 0x989680 ;  /* 0x009896800000895d */ /* 0x010fea0003900000 */
[----:B------:R-:W4:Y:S02]  /*9a00*/  @!P0 SYNCS.PHASECHK.TRANS64 P0, [R0+URZ+0x118], R3 ;  /* 0x00011803000085a7 */ /* 0x000f2400080010ff */
[----:B----4-:R-:W-:Y:S05]  /*9a10*/  @!P0 BRA `(.L_x_208) ;  /* 0xfffffffc00f08947 */ /* 0x010fea000383ffff */
[----:B------:R-:W-:Y:S05]  /*9a20*/  BRA `(.L_x_98) ;  /* 0xffffffb000cc7947 */ /* 0x000fea000383ffff */
.L_x_102:
[----:B------:R-:W-:Y:S07]  /*9a30*/  MOV R3, UR7 ;  /* 0x0000000700037c02 */ /* 0x000fee0008000f00 */
.L_x_209:
[----:B-1----:R1:W2:Y:S02]  /*9a40*/  SYNCS.PHASECHK.TRANS64.TRYWAIT P0, [R3+URZ+0xf0], R12 ;  /* 0x0000f00c030075a7 */ /* 0x0022a400080011ff */
[----:B--2---:R-:W-:Y:S05]  /*9a50*/  @!P0 NANOSLEEP.SYNCS 0x989680 ;  /* 0x009896800000895d */ /* 0x004fea0003900000 */
[----:B------:R-:W2:Y:S02]  /*9a60*/  @!P0 SYNCS.PHASECHK.TRANS64 P0, [R3+URZ+0xf0], R12 ;  /* 0x0000f00c030085a7 */ /* 0x000ea400080010ff */
[----:B--2---:R-:W-:Y:S05]  /*9a70*/  @!P0 BRA `(.L_x_209) ;  /* 0xfffffffc00f08947 */ /* 0x004fea000383ffff */
[----:B------:R-:W-:Y:S05]  /*9a80*/  BRA `(.L_x_210) ;  /* 0xffffffb400447947 */ /* 0x000fea000383ffff */
.L_x_103:
[----:B-1----:R-:W-:Y:S07]  /*9a90*/  MOV R3, UR7 ;  /* 0x0000000700037c02 */ /* 0x002fee0008000f00 */
.L_x_211:
[----:B-1----:R1:W2:Y:S02]  /*9aa0*/  SYNCS.PHASECHK.TRANS64.TRYWAIT P0, [R3+URZ+0xf8], R12 ;  /* 0x0000f80c030075a7 */ /* 0x0022a400080011ff */
[----:B--2---:R-:W-:Y:S05]  /*9ab0*/  @!P0 NANOSLEEP.SYNCS 0x989680 ;  /* 0x009896800000895d */ /* 0x004fea0003900000 */
[----:B------:R-:W2:Y:S02]  /*9ac0*/  @!P0 SYNCS.PHASECHK.TRANS64 P0, [R3+URZ+0xf8], R12 ;  /* 0x0000f80c030085a7 */ /* 0x000ea400080010ff */
[----:B--2---:R-:W-:Y:S05]  /*9ad0*/  @!P0 BRA `(.L_x_211) ;  /* 0xfffffffc00f08947 */ /* 0x004fea000383ffff */
[----:B------:R-:W-:Y:S05]  /*9ae0*/  BRA `(.L_x_212) ;  /* 0xffffffb400a07947 */ /* 0x000fea000383ffff */
.L_x_104:
[----:B-1----:R-:W-:Y:S07]  /*9af0*/  MOV R3, UR7 ;  /* 0x0000000700037c02 */ /* 0x002fee0008000f00 */
.L_x_213:
[----:B-1----:R1:W2:Y:S02]  /*9b00*/  SYNCS.PHASECHK.TRANS64.TRYWAIT P0, [R3+URZ+0x100], R12 ;  /* 0x0001000c030075a7 */ /* 0x0022a400080011ff */
[----:B--2---:R-:W-:Y:S05]  /*9b10*/  @!P0 NANOSLEEP.SYNCS 0x989680 ;  /* 0x009896800000895d */ /* 0x004fea0003900000 */
[----:B------:R-:W2:Y:S02]  /*9b20*/  @!P0 SYNCS.PHASECHK.TRANS64 P0, [R3+URZ+0x100], R12 ;  /* 0x0001000c030085a7 */ /* 0x000ea400080010ff */
[----:B--2---:R-:W-:Y:S05]  /*9b30*/  @!P0 BRA `(.L_x_213) ;  /* 0xfffffffc00f08947 */ /* 0x004fea000383ffff */
[----:B------:R-:W-:Y:S05]  /*9b40*/  BRA `(.L_x_214) ;  /* 0xffffffb400fc7947 */ /* 0x000fea000383ffff */
.L_x_105:
[----:B------:R-:W-:Y:S07]  /*9b50*/  MOV R3, UR7 ;  /* 0x0000000700037c02 */ /* 0x000fee0008000f00 */
.L_x_215:
[----:B-1----:R1:W2:Y:S02]  /*9b60*/  SYNCS.PHASECHK.TRANS64.TRYWAIT P0, [R3+URZ+0x108], R12 ;  /* 0x0001080c030075a7 */ /* 0x0022a400080011ff */
[----:B--2---:R-:W-:Y:S05]  /*9b70*/  @!P0 NANOSLEEP.SYNCS 0x989680 ;  /* 0x009896800000895d */ /* 0x004fea0003900000 */
[----:B------:R-:W2:Y:S02]  /*9b80*/  @!P0 SYNCS.PHASECHK.TRANS64 P0, [R3+URZ+0x108], R12 ;  /* 0x0001080c030085a7 */ /* 0x000ea400080010ff */
[----:B--2---:R-:W-:Y:S05]  /*9b90*/  @!P0 BRA `(.L_x_215) ;  /* 0xfffffffc00f08947 */ /* 0x004fea000383ffff */
[----:B------:R-:W-:Y:S05]  /*9ba0*/  BRA `(.L_x_216) ;  /* 0xffffffb8009c7947 */ /* 0x000fea000383ffff */
.L_x_107:
[----:B------:R-:W-:-:S07]  /*9bb0*/  MOV R0, UR7 ;  /* 0x0000000700007c02 */ /* 0x000fce0008000f00 */
.L_x_217:
[----:B-1----:R1:W4:Y:S02]  /*9bc0*/  SYNCS.PHASECHK.TRANS64.TRYWAIT P0, [R0+URZ+0xf0], R3 ;  /* 0x0000f003000075a7 */ /* 0x00232400080011ff */
[----:B----4-:R-:W-:Y:S05]  /*9bd0*/  @!P0 NANOSLEEP.SYNCS 0x989680 ;  /* 0x009896800000895d */ /* 0x010fea0003900000 */
[----:B------:R-:W4:Y:S02]  /*9be0*/  @!P0 SYNCS.PHASECHK.TRANS64 P0, [R0+URZ+0xf0], R3 ;  /* 0x0000f003000085a7 */ /* 0x000f2400080010ff */
[----:B----4-:R-:W-:Y:S05]  /*9bf0*/  @!P0 BRA `(.L_x_217) ;  /* 0xfffffffc00f08947 */ /* 0x010fea000383ffff */
[----:B------:R-:W-:Y:S05]  /*9c00*/  BRA `(.L_x_218) ;  /* 0xffffffbc00247947 */ /* 0x000fea000383ffff */
.L_x_108:
[----:B-1----:R-:W-:-:S07]  /*9c10*/  MOV R0, UR7 ;  /* 0x0000000700007c02 */ /* 0x002fce0008000f00 */
.L_x_219:
[----:B-1----:R1:W4:Y:S02]  /*9c20*/  SYNCS.PHASECHK.TRANS64.TRYWAIT P0, [R0+URZ+0xf8], R3 ;  /* 0x0000f803000075a7 */ /* 0x00232400080011ff */
[----:B----4-:R-:W-:Y:S05]  /*9c30*/  @!P0 NANOSLEEP.SYNCS 0x989680 ;  /* 0x009896800000895d */ /* 0x010fea0003900000 */
[----:B------:R-:W4:Y:S02]  /*9c40*/  @!P0 SYNCS.PHASECHK.TRANS64 P0, [R0+URZ+0xf8], R3 ;  /* 0x0000f803000085a7 */ /* 0x000f2400080010ff */
[----:B----4-:R-:W-:Y:S05]  /*9c50*/  @!P0 BRA `(.L_x_219) ;  /* 0xfffffffc00f08947 */ /* 0x010fea000383ffff */
[----:B------:R-:W-:Y:S05]  /*9c60*/  BRA `(.L_x_220) ;  /* 0xffffffbc00147947 */ /* 0x000fea000383ffff */
.L_x_109:
[----:B-1----:R-:W-:-:S07]  /*9c70*/  MOV R0, UR7 ;  /* 0x0000000700007c02 */ /* 0x002fce0008000f00 */
.L_x_221:
[----:B-1----:R1:W4:Y:S02]  /*9c80*/  SYNCS.PHASECHK.TRANS64.TRYWAIT P0, [R0+URZ+0x100], R3 ;  /* 0x00010003000075a7 */ /* 0x00232400080011ff */
[----:B----4-:R-:W-:Y:S05]  /*9c90*/  @!P0 NANOSLEEP.SYNCS 0x989680 ;  /* 0x009896800000895d */ /* 0x010fea0003900000 */
[----:B------:R-:W4:Y:S02]  /*9ca0*/  @!P0 SYNCS.PHASECHK.TRANS64 P0, [R0+URZ+0x100], R3 ;  /* 0x00010003000085a7 */ /* 0x000f2400080010ff */
[----:B----4-:R-:W-:Y:S05]  /*9cb0*/  @!P0 BRA `(.L_x_221) ;  /* 0xfffffffc00f08947 */ /* 0x010fea000383ffff */
[----:B------:R-:W-:Y:S05]  /*9cc0*/  BRA `(.L_x_222) ;  /* 0xffffffbc00047947 */ /* 0x000fea000383ffff */
.L_x_111:
[----:B--2---:R2:W3:Y:S02]  /*9cd0*/  SYNCS.PHASECHK.TRANS64.TRYWAIT P0, [R0+URZ+0x120], R3 ;  /* 0x00012003000075a7 */ /* 0x0044e400080011ff */
[----:B---3--:R-:W-:Y:S05]  /*9ce0*/  @!P0 NANOSLEEP.SYNCS 0x989680 ;  /* 0x009896800000895d */ /* 0x008fea0003900000 */
[----:B------:R-:W3:Y:S02]  /*9cf0*/  @!P0 SYNCS.PHASECHK.TRANS64 P0, [R0+URZ+0x120], R3 ;  /* 0x00012003000085a7 */ /* 0x000ee400080010ff */
[----:B---3--:R-:W-:Y:S05]  /*9d00*/  @!P0 BRA `(.L_x_111) ;  /* 0xfffffffc00f08947 */ /* 0x008fea000383ffff */
[----:B------:R-:W-:Y:S05]  /*9d10*/  BRA `(.L_x_223) ;  /* 0xffffffbc00d47947 */ /* 0x000fea000383ffff */
.L_x_122:
[----:B-1----:R-:W-:Y:S04]  /*9d20*/  MOV R0, UR48 ;  /* 0x0000003000007c02 */ /* 0x002fe80008000f00 */
[----:B------:R1:W3:Y:S03]  /*9d30*/  SYNCS.PHASECHK.TRANS64.TRYWAIT P1, [R0+URZ+0xd0], R5 ;  /* 0x0000d005000075a7 */ /* 0x0002e600080211ff */
[----:B---3--:R-:W-:Y:S05]  /*9d40*/  @!P1 NANOSLEEP.SYNCS 0x989680 ;  /* 0x009896800000995d */ /* 0x008fea0003900000 */
[----:B------:R-:W3:Y:S02]  /*9d50*/  @!P1 SYNCS.PHASECHK.TRANS64 P1, [R0+URZ+0xd0], R5 ;  /* 0x0000d005000095a7 */ /* 0x000ee400080210ff */
[----:B---3--:R-:W-:Y:S05]  /*9d60*/  @!P1 BRA `(.L_x_122) ;  /* 0xfffffffc00ec9947 */ /* 0x008fea000383ffff */
[----:B------:R-:W-:Y:S05]  /*9d70*/  BRA `(.L_x_121) ;  /* 0xffffffc800dc7947 */ /* 0x000fea000383ffff */
.L_x_124:
[----:B-1----:R1:W4:Y:S02]  /*9d80*/  SYNCS.PHASECHK.TRANS64.TRYWAIT P0, [R74+URZ+0x140], R3 ;  /* 0x000140034a0075a7 */ /* 0x00232400080011ff */
[----:B----4-:R-:W-:Y:S05]  /*9d90*/  @!P0 NANOSLEEP.SYNCS 0x989680 ;  /* 0x009896800000895d */ /* 0x010fea0003900000 */
[----:B------:R-:W4:Y:S02]  /*9da0*/  @!P0 SYNCS.PHASECHK.TRANS64 P0, [R74+URZ+0x140], R3 ;  /* 0x000140034a0085a7 */ /* 0x000f2400080010ff */
[----:B----4-:R-:W-:Y:S05]  /*9db0*/  @!P0 BRA `(.L_x_124) ;  /* 0xfffffffc00f08947 */ /* 0x010fea000383ffff */
[----:B------:R-:W-:Y:S05]  /*9dc0*/  BRA `(.L_x_123) ;  /* 0xffffffc800fc7947 */ /* 0x000fea000383ffff */
.L_x_133:
[----:B--2---:R2:W3:Y:S02]  /*9dd0*/  SYNCS.PHASECHK.TRANS64.TRYWAIT P0, [R3+URZ+0xd0], R0 ;  /* 0x0000d000030075a7 */ /* 0x0044e400080011ff */
[----:B---3--:R-:W-:Y:S05]  /*9de0*/  @!P0 NANOSLEEP.SYNCS 0x989680 ;  /* 0x009896800000895d */ /* 0x008fea0003900000 */
[----:B------:R-:W3:Y:S02]  /*9df0*/  @!P0 SYNCS.PHASECHK.TRANS64 P0, [R3+URZ+0xd0], R0 ;  /* 0x0000d000030085a7 */ /* 0x000ee400080010ff */
[----:B---3--:R-:W-:Y:S05]  /*9e00*/  @!P0 BRA `(.L_x_133) ;  /* 0xfffffffc00f08947 */ /* 0x008fea000383ffff */
[----:B------:R-:W-:Y:S05]  /*9e10*/  BRA `(.L_x_132) ;  /* 0xffffffd400087947 */ /* 0x000fea000383ffff */
.L_x_141:
[----:B--2---:R2:W3:Y:S02]  /*9e20*/  SYNCS.PHASECHK.TRANS64.TRYWAIT P0, [R83+URZ+0xd0], R4 ;  /* 0x0000d004530075a7 */ /* 0x0044e400080011ff */
[----:B---3--:R-:W-:Y:S05]  /*9e30*/  @!P0 NANOSLEEP.SYNCS 0x989680 ;  /* 0x009896800000895d */ /* 0x008fea0003900000 */
[----:B------:R-:W3:Y:S02]  /*9e40*/  @!P0 SYNCS.PHASECHK.TRANS64 P0, [R83+URZ+0xd0], R4 ;  /* 0x0000d004530085a7 */ /* 0x000ee400080010ff */
[----:B---3--:R-:W-:Y:S05]  /*9e50*/  @!P0 BRA `(.L_x_141) ;  /* 0xfffffffc00f08947 */ /* 0x008fea000383ffff */
[----:B------:R-:W-:Y:S05]  /*9e60*/  BRA `(.L_x_140) ;  /* 0xffffffdc00247947 */ /* 0x000fea000383ffff */
.L_x_149:
[----:B--2---:R2:W3:Y:S02]  /*9e70*/  SYNCS.PHASECHK.TRANS64.TRYWAIT P0, [R88+URZ+0xd0], R3 ;  /* 0x0000d003580075a7 */ /* 0x0044e400080011ff */
[----:B---3--:R-:W-:Y:S05]  /*9e80*/  @!P0 NANOSLEEP.SYNCS 0x989680 ;  /* 0x009896800000895d */ /* 0x008fea0003900000 */
[----:B------:R-:W3:Y:S02]  /*9e90*/  @!P0 SYNCS.PHASECHK.TRANS64 P0, [R88+URZ+0xd0], R3 ;  /* 0x0000d003580085a7 */ /* 0x000ee400080010ff */
[----:B---3--:R-:W-:Y:S05]  /*9ea0*/  @!P0 BRA `(.L_x_149) ;  /* 0xfffffffc00f08947 */ /* 0x008fea000383ffff */
[----:B------:R-:W-:Y:S05]  /*9eb0*/  BRA `(.L_x_148) ;  /* 0xffffffe400407947 */ /* 0x000fea000383ffff */
        .weak           $__internal_0_$__cuda_sm10x_tcgen05_guardrail_trap_col_being_dealloced_not_returned_by_alloc
        .type           $__internal_0_$__cuda_sm10x_tcgen05_guardrail_trap_col_being_dealloced_not_returned_by_alloc,@function
        .size           $__internal_0_$__cuda_sm10x_tcgen05_guardrail_trap_col_being_dealloced_not_returned_by_alloc,($__internal_1_$__cuda_sm10x_tcgen05_guardrail_trap_phase_invalid_during_alloc - $__internal_0_$__cuda_sm10x_tcgen05_guardrail_trap_col_being_dealloced_not_returned_by_alloc)
$__internal_0_$__cuda_sm10x_tcgen05_guardrail_trap_col_being_dealloced_not_returned_by_alloc:
[----:B------:R-:W-:Y:S05]  /*9ec0*/  BPT.TRAP 0x1 ;  /* 0x000000040000795c */ /* 0x000fea0000300000 */
[----:B------:R-:W-:-:S04]  /*9ed0*/  HFMA2 R3, -RZ, RZ, 0, 0 ;  /* 0x00000000ff037431 */ /* 0x000fc800000001ff */
[----:B------:R-:W-:Y:S05]  /*9ee0*/  RET.REL.NODEC R2 `(_ZN7cutlass13device_kernelINS_4gemm6kernel13GemmUniversalIN4cute5tupleIJiiiiEEENS1_10collective13CollectiveMmaINS1_35MainloopSm100TmaUmmaWarpSpecializedILi13ELi2ELi4ENS5_IJNS4_1CILi2EEENSA_ILi1EEESC_EEEEENS5_IJNSA_ILi128EEESF_NSA_ILi64EEEEEENS_10bfloat16_tENS5_IJlSC_lEEESI_SJ_NS4_8TiledMMAINS4_8MMA_AtomIJNS4_26SM100_MMA_F16BF16_2x1SM_SSISI_SI_fLi128ELi128ELNS4_4UMMA5MajorE0ELSO_0ELNSN_7ScaleInE0ELSP_0EEEEEENS4_6LayoutINS5_IJSC_SC_SC_EEENS5_IJNSA_ILi0EEESU_SU_EEEEENS5_IJNS4_10UnderscoreESX_SX_EEEEENS4_18SM100_TMA_2SM_LOADENS4_14ComposedLayoutINS4_7SwizzleILi3ELi4ELi3EEENS4_18smem_ptr_flag_bitsILi16EEENSS_INS5_IJNSA_ILi8EEESG_EEENS5_IJSG_SC_EEEEEEEvNS4_8identityES10_S1A_vS1B_EENS_8epilogue10collective18CollectiveEpilogueINS1D_23Sm100TmaWarpSpecializedILi4ELi2ELi16ELb1ELb0EEEJNS5_IJSG_SF_SG_EEENS5_IJNSS_ISG_SC_EENSS_INS5_IJNSA_ILi16EEESB_EEENS5_IJSC_SG_EEEEEEEESI_SJ_SI_SJ_NS1D_6fusion15FusionCallbacksIS1H_NS1P_17LinearCombinationISI_fSI_fLNS_15FloatRoundStyleE2EEES1I_S1O_JEEENS4_5SM1004TMEM4LOAD26SM100_TMEM_LOAD_32dp32b16xENS4_13SM90_TMA_LOADENS11_INS12_ILi1ELi4ELi3EEES15_NSS_INS5_IJS16_S1K_EEENS5_IJS1K_SC_EEEEEEENS4_39AutoVectorizingCopyWithAssumedAlignmentILi128EEENS4_14SM90_TMA_STOREES24_S26_S26_EEEvvEEEEvNT_6ParamsE) ;  /* 0xffffff6002447950 */ /* 0x000fea0003c3ffff */
        .weak           $__internal_1_$__cuda_sm10x_tcgen05_guardrail_trap_phase_invalid_during_alloc
        .type           $__internal_1_$__cuda_sm10x_tcgen05_guardrail_trap_phase_invalid_during_alloc,@function
        .size           $__internal_1_$__cuda_sm10x_tcgen05_guardrail_trap_phase_invalid_during_alloc,($__internal_2_$__cuda_sm10x_tcgen05_guardrail_trap_unallocated_columns_being_dealloced - $__internal_1_$__cuda_sm10x_tcgen05_guardrail_trap_phase_invalid_during_alloc)
$__internal_1_$__cuda_sm10x_tcgen05_guardrail_trap_phase_invalid_during_alloc:
[----:B------:R-:W-:Y:S05]  /*9ef0*/  BPT.TRAP 0x1 ;  /* 0x000000040000795c */ /* 0x000fea0000300000 */
[----:B------:R-:W-:-:S04]  /*9f00*/  MOV R3, 0x0 ;  /* 0x0000000000037802 */ /* 0x000fc80000000f00 */
[----:B------:R-:W-:Y:S05]  /*9f10*/  RET.REL.NODEC R2 `(_ZN7cutlass13device_kernelINS_4gemm6kernel13GemmUniversalIN4cute5tupleIJiiiiEEENS1_10collective13CollectiveMmaINS1_35MainloopSm100TmaUmmaWarpSpecializedILi13ELi2ELi4ENS5_IJNS4_1CILi2EEENSA_ILi1EEESC_EEEEENS5_IJNSA_ILi128EEESF_NSA_ILi64EEEEEENS_10bfloat16_tENS5_IJlSC_lEEESI_SJ_NS4_8TiledMMAINS4_8MMA_AtomIJNS4_26SM100_MMA_F16BF16_2x1SM_SSISI_SI_fLi128ELi128ELNS4_4UMMA5MajorE0ELSO_0ELNSN_7ScaleInE0ELSP_0EEEEEENS4_6LayoutINS5_IJSC_SC_SC_EEENS5_IJNSA_ILi0EEESU_SU_EEEEENS5_IJNS4_10UnderscoreESX_SX_EEEEENS4_18SM100_TMA_2SM_LOADENS4_14ComposedLayoutINS4_7SwizzleILi3ELi4ELi3EEENS4_18smem_ptr_flag_bitsILi16EEENSS_INS5_IJNSA_ILi8EEESG_EEENS5_IJSG_SC_EEEEEEEvNS4_8identityES10_S1A_vS1B_EENS_8epilogue10collective18CollectiveEpilogueINS1D_23Sm100TmaWarpSpecializedILi4ELi2ELi16ELb1ELb0EEEJNS5_IJSG_SF_SG_EEENS5_IJNSS_ISG_SC_EENSS_INS5_IJNSA_ILi16EEESB_EEENS5_IJSC_SG_EEEEEEEESI_SJ_SI_SJ_NS1D_6fusion15FusionCallbacksIS1H_NS1P_17LinearCombinationISI_fSI_fLNS_15FloatRoundStyleE2EEES1I_S1O_JEEENS4_5SM1004TMEM4LOAD26SM100_TMEM_LOAD_32dp32b16xENS4_13SM90_TMA_LOADENS11_INS12_ILi1ELi4ELi3EEES15_NSS_INS5_IJS16_S1K_EEENS5_IJS1K_SC_EEEEEEENS4_39AutoVectorizingCopyWithAssumedAlignmentILi128EEENS4_14SM90_TMA_STOREES24_S26_S26_EEEvvEEEEvNT_6ParamsE) ;  /* 0xffffff6002387950 */ /* 0x000fea0003c3ffff */
        .weak           $__internal_2_$__cuda_sm10x_tcgen05_guardrail_trap_unallocated_columns_being_dealloced
        .type           $__internal_2_$__cuda_sm10x_tcgen05_guardrail_trap_unallocated_columns_being_dealloced,@function
        .size           $__internal_2_$__cuda_sm10x_tcgen05_guardrail_trap_unallocated_columns_being_dealloced,(.L_x_225 - $__internal_2_$__cuda_sm10x_tcgen05_guardrail_trap_unallocated_columns_being_dealloced)
$__internal_2_$__cuda_sm10x_tcgen05_guardrail_trap_unallocated_columns_being_dealloced:
[----:B------:R-:W-:Y:S05]  /*9f20*/  BPT.TRAP 0x1 ;  /* 0x000000040000795c */ /* 0x000fea0000300000 */
[----:B------:R-:W-:-:S04]  /*9f30*/  HFMA2 R3, -RZ, RZ, 0, 0 ;  /* 0x00000000ff037431 */ /* 0x000fc800000001ff */
[----:B------:R-:W-:Y:S05]  /*9f40*/  RET.REL.NODEC R2 `(_ZN7cutlass13device_kernelINS_4gemm6kernel13GemmUniversalIN4cute5tupleIJiiiiEEENS1_10collective13CollectiveMmaINS1_35MainloopSm100TmaUmmaWarpSpecializedILi13ELi2ELi4ENS5_IJNS4_1CILi2EEENSA_ILi1EEESC_EEEEENS5_IJNSA_ILi128EEESF_NSA_ILi64EEEEEENS_10bfloat16_tENS5_IJlSC_lEEESI_SJ_NS4_8TiledMMAINS4_8MMA_AtomIJNS4_26SM100_MMA_F16BF16_2x1SM_SSISI_SI_fLi128ELi128ELNS4_4UMMA5MajorE0ELSO_0ELNSN_7ScaleInE0ELSP_0EEEEEENS4_6LayoutINS5_IJSC_SC_SC_EEENS5_IJNSA_ILi0EEESU_SU_EEEEENS5_IJNS4_10UnderscoreESX_SX_EEEEENS4_18SM100_TMA_2SM_LOADENS4_14ComposedLayoutINS4_7SwizzleILi3ELi4ELi3EEENS4_18smem_ptr_flag_bitsILi16EEENSS_INS5_IJNSA_ILi8EEESG_EEENS5_IJSG_SC_EEEEEEEvNS4_8identityES10_S1A_vS1B_EENS_8epilogue10collective18CollectiveEpilogueINS1D_23Sm100TmaWarpSpecializedILi4ELi2ELi16ELb1ELb0EEEJNS5_IJSG_SF_SG_EEENS5_IJNSS_ISG_SC_EENSS_INS5_IJNSA_ILi16EEESB_EEENS5_IJSC_SG_EEEEEEEESI_SJ_SI_SJ_NS1D_6fusion15FusionCallbacksIS1H_NS1P_17LinearCombinationISI_fSI_fLNS_15FloatRoundStyleE2EEES1I_S1O_JEEENS4_5SM1004TMEM4LOAD26SM100_TMEM_LOAD_32dp32b16xENS4_13SM90_TMA_LOADENS11_INS12_ILi1ELi4ELi3EEES15_NSS_INS5_IJS16_S1K_EEENS5_IJS1K_SC_EEEEEEENS4_39AutoVectorizingCopyWithAssumedAlignmentILi128EEENS4_14SM90_TMA_STOREES24_S26_S26_EEEvvEEEEvNT_6ParamsE) ;  /* 0xffffff60022c7950 */ /* 0x000fea0003c3ffff */
.L_x_224:
[----:B------:R-:W-:-:S00]  /*9f50*/  BRA `(.L_x_224) ;  /* 0xfffffffc00fc7947 */ /* 0x000fc0000383ffff */
[----:B------:R-:W-:-:S00]  /*9f60*/  NOP ;  /* 0x0000000000007918 */ /* 0x000fc00000000000 */
        /* <DEDUP_REMOVED lines=9> */
.L_x_225:


//--------------------- .nv.global.init           --------------------------
	.section	.nv.global.init,"aw",@progbits
.nv.global.init:
	.type		$str$27,@object
	.size		$str$27,($str$28 - $str$27)
$str$27:
        /*0000*/ 	.byte	0x28, 0x61, 0x64, 0x64, 0x72, 0x65, 0x73, 0x73, 0x20, 0x26, 0x20, 0x6d, 0x61, 0x73, 0x6b, 0x29
        /*0010*/ 	.byte	0x20, 0x3d, 0x3d, 0x20, 0x30, 0x00
	.type		$str$28,@object
	.size		$str$28,($str$26 - $str$28)
$str$28:
        /*0016*/ 	.byte	0x2f, 0x74, 0x6d, 0x70, 0x2f, 0x63, 0x75, 0x74, 0x6c, 0x61, 0x73, 0x73, 0x5f, 0x73, 0x77, 0x65
        /*0026*/ 	.byte	0x65, 0x70, 0x5f, 0x73, 0x72, 0x63, 0x2f, 0x69, 0x6e, 0x63, 0x6c, 0x75, 0x64, 0x65, 0x2f, 0x63
        /*0036*/ 	.byte	0x75, 0x74, 0x65, 0x2f, 0x70, 0x6f, 0x69, 0x6e, 0x74, 0x65, 0x72, 0x5f, 0x66, 0x6c, 0x61, 0x67
        /*0046*/ 	.byte	0x67, 0x65, 0x64, 0x2e, 0x68, 0x70, 0x70, 0x00
	.type		$str$26,@object
	.size		$str$26,($str$25 - $str$26)
$str$26:
        /*004e*/ 	.byte	0x2f, 0x74, 0x6d, 0x70, 0x2f, 0x63, 0x75, 0x74, 0x6c, 0x61, 0x73, 0x73, 0x5f, 0x73, 0x77, 0x65
        /*005e*/ 	.byte	0x65, 0x70, 0x5f, 0x73, 0x72, 0x63, 0x2f, 0x69, 0x6e, 0x63, 0x6c, 0x75, 0x64, 0x65, 0x2f, 0x63
        /*006e*/ 	.byte	0x75, 0x74, 0x65, 0x2f, 0x61, 0x74, 0x6f, 0x6d, 0x2f, 0x63, 0x6f, 0x70, 0x79, 0x5f, 0x74, 0x72
        /*007e*/ 	.byte	0x61, 0x69, 0x74, 0x73, 0x5f, 0x73, 0x6d, 0x31, 0x30, 0x30, 0x2e, 0x68, 0x70, 0x70, 0x00
	.type		$str$25,@object
	.size		$str$25,(__unnamed_1 - $str$25)
$str$25:
        /*008d*/ 	.byte	0x28, 0x28, 0x75, 0x69, 0x6e, 0x74, 0x33, 0x32, 0x5f, 0x74, 0x28, 0x74, 0x68, 0x72, 0x65, 0x61
        /*009d*/ 	.byte	0x64, 0x49, 0x64, 0x78, 0x2e, 0x78, 0x29, 0x20, 0x2f, 0x20, 0x33, 0x32, 0x29, 0x20, 0x25, 0x20
        /*00ad*/ 	.byte	0x34, 0x29, 0x20, 0x3d, 0x3d, 0x20, 0x28, 0x28, 0x28, 0x74, 0x6d, 0x65, 0x6d, 0x5f, 0x61, 0x64
        /*00bd*/ 	.byte	0x64, 0x72, 0x20, 0x3e, 0x3e, 0x20, 0x31, 0x36, 0x29, 0x20, 0x2f, 0x20, 0x33, 0x32, 0x29, 0x20
        /*00cd*/ 	.byte	0x25, 0x20, 0x34, 0x29, 0x00
	.type		__unnamed_1,@object
	.size		__unnamed_1,(__unnamed_2 - __unnamed_1)
__unnamed_1:
        /*00d2*/ 	.byte	0x61, 0x75, 0x74, 0x6f, 0x20, 0x63, 0x75, 0x74, 0x65, 0x3a, 0x3a, 0x61, 0x73, 0x5f, 0x70, 0x6f
        /* <DEDUP_REMOVED lines=24> */
        /*0262*/ 	.byte	0x43, 0x3c, 0x32, 0x30, 0x34, 0x38, 0x3e, 0x3e, 0x3e, 0x3e, 0x5d, 0x00
	.type		__unnamed_2,@object
	.size		__unnamed_2,(.L_2 - __unnamed_2)
__unnamed_2:
        /* <DEDUP_REMOVED lines=40> */
        /*04ee*/ 	.byte	0x3a, 0x3a, 0x43, 0x3c, 0x30, 0x3e, 0x3e, 0x3e, 0x3e, 0x5d, 0x00
.L_2:


//--------------------- .nv.shared._ZN7cutlass13device_kernelINS_4gemm6kernel13GemmUniversalIN4cute5tupleIJiiiiEEENS1_10collective13CollectiveMmaINS1_35MainloopSm100TmaUmmaWarpSpecializedILi13ELi2ELi4ENS5_IJNS4_1CILi2EEENSA_ILi1EEESC_EEEEENS5_IJNSA_ILi128EEESF_NSA_ILi64EEEEEENS_10bfloat16_tENS5_IJlSC_lEEESI_SJ_NS4_8TiledMMAINS4_8MMA_AtomIJNS4_26SM100_MMA_F16BF16_2x1SM_SSISI_SI_fLi128ELi128ELNS4_4UMMA5MajorE0ELSO_0ELNSN_7ScaleInE0ELSP_0EEEEEENS4_6LayoutINS5_IJSC_SC_SC_EEENS5_IJNSA_ILi0EEESU_SU_EEEEENS5_IJNS4_10UnderscoreESX_SX_EEEEENS4_18SM100_TMA_2SM_LOADENS4_14ComposedLayoutINS4_7SwizzleILi3ELi4ELi3EEENS4_18smem_ptr_flag_bitsILi16EEENSS_INS5_IJNSA_ILi8EEESG_EEENS5_IJSG_SC_EEEEEEEvNS4_8identityES10_S1A_vS1B_EENS_8epilogue10collective18CollectiveEpilogueINS1D_23Sm100TmaWarpSpecializedILi4ELi2ELi16ELb1ELb0EEEJNS5_IJSG_SF_SG_EEENS5_IJNSS_ISG_SC_EENSS_INS5_IJNSA_ILi16EEESB_EEENS5_IJSC_SG_EEEEEEEESI_SJ_SI_SJ_NS1D_6fusion15FusionCallbacksIS1H_NS1P_17LinearCombinationISI_fSI_fLNS_15FloatRoundStyleE2EEES1I_S1O_JEEENS4_5SM1004TMEM4LOAD26SM100_TMEM_LOAD_32dp32b16xENS4_13SM90_TMA_LOADENS11_INS12_ILi1ELi4ELi3EEES15_NSS_INS5_IJS16_S1K_EEENS5_IJS1K_SC_EEEEEEENS4_39AutoVectorizingCopyWithAssumedAlignmentILi128EEENS4_14SM90_TMA_STOREES24_S26_S26_EEEvvEEEEvNT_6ParamsE --------------------------
	.section	.nv.shared._ZN7cutlass13device_kernelINS_4gemm6kernel13GemmUniversalIN4cute5tupleIJiiiiEEENS1_10collective13CollectiveMmaINS1_35MainloopSm100TmaUmmaWarpSpecializedILi13ELi2ELi4ENS5_IJNS4_1CILi2EEENSA_ILi1EEESC_EEEEENS5_IJNSA_ILi128EEESF_NSA_ILi64EEEEEENS_10bfloat16_tENS5_IJlSC_lEEESI_SJ_NS4_8TiledMMAINS4_8MMA_AtomIJNS4_26SM100_MMA_F16BF16_2x1SM_SSISI_SI_fLi128ELi128ELNS4_4UMMA5MajorE0ELSO_0ELNSN_7ScaleInE0ELSP_0EEEEEENS4_6LayoutINS5_IJSC_SC_SC_EEENS5_IJNSA_ILi0EEESU_SU_EEEEENS5_IJNS4_10UnderscoreESX_SX_EEEEENS4_18SM100_TMA_2SM_LOADENS4_14ComposedLayoutINS4_7SwizzleILi3ELi4ELi3EEENS4_18smem_ptr_flag_bitsILi16EEENSS_INS5_IJNSA_ILi8EEESG_EEENS5_IJSG_SC_EEEEEEEvNS4_8identityES10_S1A_vS1B_EENS_8epilogue10collective18CollectiveEpilogueINS1D_23Sm100TmaWarpSpecializedILi4ELi2ELi16ELb1ELb0EEEJNS5_IJSG_SF_SG_EEENS5_IJNSS_ISG_SC_EENSS_INS5_IJNSA_ILi16EEESB_EEENS5_IJSC_SG_EEEEEEEESI_SJ_SI_SJ_NS1D_6fusion15FusionCallbacksIS1H_NS1P_17LinearCombinationISI_fSI_fLNS_15FloatRoundStyleE2EEES1I_S1O_JEEENS4_5SM1004TMEM4LOAD26SM100_TMEM_LOAD_32dp32b16xENS4_13SM90_TMA_LOADENS11_INS12_ILi1ELi4ELi3EEES15_NSS_INS5_IJS16_S1K_EEENS5_IJS1K_SC_EEEEEEENS4_39AutoVectorizingCopyWithAssumedAlignmentILi128EEENS4_14SM90_TMA_STOREES24_S26_S26_EEEvvEEEEvNT_6ParamsE,"aw",@nobits
	.sectionflags	@""
	.align	16
	.zero		1024


//--------------------- .nv.shared.reserved.0     --------------------------
	.section	.nv.shared.reserved.0,"aw",@nobits
	.weak		__nv_reservedSMEM_offset_0_alias
	.size		__nv_reservedSMEM_offset_0_alias, 0, 64
	.other		__nv_reservedSMEM_offset_0_alias,@"STO_CUDA_RESERVED_SHARED STV_DEFAULT"
__nv_reservedSMEM_offset_0_alias:
	.zero		0
.nv.shared.reserved.0:
	.zero		64
	.weak		__nv_reservedSMEM_tcgen05_partition
	.type		__nv_reservedSMEM_tcgen05_partition,@object
	.size		__nv_reservedSMEM_tcgen05_partition,(.L_0 - __nv_reservedSMEM_tcgen05_partition)
__nv_reservedSMEM_tcgen05_partition:
	.zero		32
.L_0:


//--------------------- .nv.global                --------------------------
	.section	.nv.global,"aw",@nobits
.nv.global:
	.type		_ZN39_INTERNAL_c7ac6fb0_4_k_cu_78b154f4_82324cute1_E,@object
	.size		_ZN39_INTERNAL_c7ac6fb0_4_k_cu_78b154f4_82324cute1_E,(_ZN39_INTERNAL_c7ac6fb0_4_k_cu_78b154f4_82324cuda3std3__45__cpo6cbeginE - _ZN39_INTERNAL_c7ac6fb0_4_k_cu_78b154f4_82324cute1_E)
_ZN39_INTERNAL_c7ac6fb0_4_k_cu_78b154f4_82324cute1_E:
	.zero		1
	.type		_ZN39_INTERNAL_c7ac6fb0_4_k_cu_78b154f4_82324cuda3std3__45__cpo6cbeginE,@object
	.size		_ZN39_INTERNAL_c7ac6fb0_4_k_cu_78b154f4_82324cuda3std3__45__cpo6cbeginE,(_ZN39_INTERNAL_c7ac6fb0_4_k_cu_78b154f4_82324cuda3std3__48in_placeE - _ZN39_INTERNAL_c7ac6fb0_4_k_cu_78b154f4_82324cuda3std3__45__cpo6cbeginE)
_ZN39_INTERNAL_c7ac6fb0_4_k_cu_78b154f4_82324cuda3std3__45__cpo6cbeginE:
	.zero		1
	.type		_ZN39_INTERNAL_c7ac6fb0_4_k_cu_78b154f4_82324cuda3std3__48in_placeE,@object
	.size		_ZN39_INTERNAL_c7ac6fb0_4_k_cu_78b154f4_82324cuda3std3__48in_placeE,(_ZN39_INTERNAL_c7ac6fb0_4_k_cu_78b154f4_82324cuda3std6ranges3__45__cpo9iter_moveE - _ZN39_INTERNAL_c7ac6fb0_4_k_cu_78b154f4_82324cuda3std3__48in_placeE)
_ZN39_INTERNAL_c7ac6fb0_4_k_cu_78b154f4_82324cuda3std3__48in_placeE:
	.zero		1
	.type		_ZN39_INTERNAL_c7ac6fb0_4_k_cu_78b154f4_82324cuda3std6ranges3__45__cpo9iter_moveE,@object
	.size		_ZN39_INTERNAL_c7ac6fb0_4_k_cu_78b154f4_82324cuda3std6ranges3__45__cpo9iter_moveE,(_ZN39_INTERNAL_c7ac6fb0_4_k_cu_78b154f4_82324cuda3std3__45__cpo5beginE - _ZN39_INTERNAL_c7ac6fb0_4_k_cu_78b154f4_82324cuda3std6ranges3__45__cpo9iter_moveE)
_ZN39_INTERNAL_c7ac6fb0_4_k_cu_78b154f4_82324cuda3std6ranges3__45__cpo9iter_moveE:
	.zero		1
	.type		_ZN39_INTERNAL_c7ac6fb0_4_k_cu_78b154f4_82324cuda3std3__45__cpo5beginE,@object
	.size		_ZN39_INTERNAL_c7ac6fb0_4_k_cu_78b154f4_82324cuda3std3__45__cpo5beginE,(_ZN39_INTERNAL_c7ac6fb0_4_k_cu_78b154f4_82324cuda3std3__441_GLOBAL__N__c7ac6fb0_4_k_cu_78b154f4_82326ignoreE - _ZN39_INTERNAL_c7ac6fb0_4_k_cu_78b154f4_82324cuda3std3__45__cpo5beginE)
_ZN39_INTERNAL_c7ac6fb0_4_k_cu_78b154f4_82324cuda3std3__45__cpo5beginE:
	.zero		1
	.type		_ZN39_INTERNAL_c7ac6fb0_4_k_cu_78b154f4_82324cuda3std3__441_GLOBAL__N__c7ac6fb0_4_k_cu_78b154f4_82326ignoreE,@object
	.size		_ZN39_INTERNAL_c7ac6fb0_4_k_cu_78b154f4_82324cuda3std3__441_GLOBAL__N__c7ac6fb0_4_k_cu_78b154f4_82326ignoreE,(_ZN39_INTERNAL_c7ac6fb0_4_k_cu_78b154f4_82324cute7productE - _ZN39_INTERNAL_c7ac6fb0_4_k_cu_78b154f4_82324cuda3std3__441_GLOBAL__N__c7ac6fb0_4_k_cu_78b154f4_82326ignoreE)
_ZN39_INTERNAL_c7ac6fb0_4_k_cu_78b154f4_82324cuda3std3__441_GLOBAL__N__c7ac6fb0_4_k_cu_78b154f4_82326ignoreE:
	.zero		1
	.type		_ZN39_INTERNAL_c7ac6fb0_4_k_cu_78b154f4_82324cute7productE,@object
	.size		_ZN39_INTERNAL_c7ac6fb0_4_k_cu_78b154f4_82324cute7productE,(_ZN39_INTERNAL_c7ac6fb0_4_k_cu_78b154f4_82324cuda3std3__45__cpo3endE - _ZN39_INTERNAL_c7ac6fb0_4_k_cu_78b154f4_82324cute7productE)
_ZN39_INTERNAL_c7ac6fb0_4_k_cu_78b154f4_82324cute7productE:
	.zero		1
	.type		_ZN39_INTERNAL_c7ac6fb0_4_k_cu_78b154f4_82324cuda3std3__45__cpo3endE,@object
	.size		_ZN39_INTERNAL_c7ac6fb0_4_k_cu_78b154f4_82324cuda3std3__45__cpo3endE,(_ZN39_INTERNAL_c7ac6fb0_4_k_cu_78b154f4_82324cuda3std3__419piecewise_constructE - _ZN39_INTERNAL_c7ac6fb0_4_k_cu_78b154f4_82324cuda3std3__45__cpo3endE)
_ZN39_INTERNAL_c7ac6fb0_4_k_cu_78b154f4_82324cuda3std3__45__cpo3endE:
	.zero		1
	.type		_ZN39_INTERNAL_c7ac6fb0_4_k_cu_78b154f4_82324cuda3std3__419piecewise_constructE,@object
	.size		_ZN39_INTERNAL_c7ac6fb0_4_k_cu_78b154f4_82324cuda3std3__419piecewise_constructE,(_ZN39_INTERNAL_c7ac6fb0_4_k_cu_78b154f4_82324cuda3std3__45__cpo4cendE - _ZN39_INTERNAL_c7ac6fb0_4_k_cu_78b154f4_82324cuda3std3__419piecewise_constructE)
_ZN39_INTERNAL_c7ac6fb0_4_k_cu_78b154f4_82324cuda3std3__419piecewise_constructE:
	.zero		1
	.type		_ZN39_INTERNAL_c7ac6fb0_4_k_cu_78b154f4_82324cuda3std3__45__cpo4cendE,@object
	.size		_ZN39_INTERNAL_c7ac6fb0_4_k_cu_78b154f4_82324cuda3std3__45__cpo4cendE,(_ZN39_INTERNAL_c7ac6fb0_4_k_cu_78b154f4_82324cuda3std6ranges3__45__cpo4swapE - _ZN39_INTERNAL_c7ac6fb0_4_k_cu_78b154f4_82324cuda3std3__45__cpo4cendE)
_ZN39_INTERNAL_c7ac6fb0_4_k_cu_78b154f4_82324cuda3std3__45__cpo4cendE:
	.zero		1
	.type		_ZN39_INTERNAL_c7ac6fb0_4_k_cu_78b154f4_82324cuda3std6ranges3__45__cpo4swapE,@object
	.size		_ZN39_INTERNAL_c7ac6fb0_4_k_cu_78b154f4_82324cuda3std6ranges3__45__cpo4swapE,(.L_10 - _ZN39_INTERNAL_c7ac6fb0_4_k_cu_78b154f4_82324cuda3std6ranges3__45__cpo4swapE)
_ZN39_INTERNAL_c7ac6fb0_4_k_cu_78b154f4_82324cuda3std6ranges3__45__cpo4swapE:
	.zero		1
.L_10:


//--------------------- .nv.constant0._ZN7cutlass13device_kernelINS_4gemm6kernel13GemmUniversalIN4cute5tupleIJiiiiEEENS1_10collective13CollectiveMmaINS1_35MainloopSm100TmaUmmaWarpSpecializedILi13ELi2ELi4ENS5_IJNS4_1CILi2EEENSA_ILi1EEESC_EEEEENS5_IJNSA_ILi128EEESF_NSA_ILi64EEEEEENS_10bfloat16_tENS5_IJlSC_lEEESI_SJ_NS4_8TiledMMAINS4_8MMA_AtomIJNS4_26SM100_MMA_F16BF16_2x1SM_SSISI_SI_fLi128ELi128ELNS4_4UMMA5MajorE0ELSO_0ELNSN_7ScaleInE0ELSP_0EEEEEENS4_6LayoutINS5_IJSC_SC_SC_EEENS5_IJNSA_ILi0EEESU_SU_EEEEENS5_IJNS4_10UnderscoreESX_SX_EEEEENS4_18SM100_TMA_2SM_LOADENS4_14ComposedLayoutINS4_7SwizzleILi3ELi4ELi3EEENS4_18smem_ptr_flag_bitsILi16EEENSS_INS5_IJNSA_ILi8EEESG_EEENS5_IJSG_SC_EEEEEEEvNS4_8identityES10_S1A_vS1B_EENS_8epilogue10collective18CollectiveEpilogueINS1D_23Sm100TmaWarpSpecializedILi4ELi2ELi16ELb1ELb0EEEJNS5_IJSG_SF_SG_EEENS5_IJNSS_ISG_SC_EENSS_INS5_IJNSA_ILi16EEESB_EEENS5_IJSC_SG_EEEEEEEESI_SJ_SI_SJ_NS1D_6fusion15FusionCallbacksIS1H_NS1P_17LinearCombinationISI_fSI_fLNS_15FloatRoundStyleE2EEES1I_S1O_JEEENS4_5SM1004TMEM4LOAD26SM100_TMEM_LOAD_32dp32b16xENS4_13SM90_TMA_LOADENS11_INS12_ILi1ELi4ELi3EEES15_NSS_INS5_IJS16_S1K_EEENS5_IJS1K_SC_EEEEEEENS4_39AutoVectorizingCopyWithAssumedAlignmentILi128EEENS4_14SM90_TMA_STOREES24_S26_S26_EEEvvEEEEvNT_6ParamsE --------------------------
	.section	.nv.constant0._ZN7cutlass13device_kernelINS_4gemm6kernel13GemmUniversalIN4cute5tupleIJiiiiEEENS1_10collective13CollectiveMmaINS1_35MainloopSm100TmaUmmaWarpSpecializedILi13ELi2ELi4ENS5_IJNS4_1CILi2EEENSA_ILi1EEESC_EEEEENS5_IJNSA_ILi128EEESF_NSA_ILi64EEEEEENS_10bfloat16_tENS5_IJlSC_lEEESI_SJ_NS4_8TiledMMAINS4_8MMA_AtomIJNS4_26SM100_MMA_F16BF16_2x1SM_SSISI_SI_fLi128ELi128ELNS4_4UMMA5MajorE0ELSO_0ELNSN_7ScaleInE0ELSP_0EEEEEENS4_6LayoutINS5_IJSC_SC_SC_EEENS5_IJNSA_ILi0EEESU_SU_EEEEENS5_IJNS4_10UnderscoreESX_SX_EEEEENS4_18SM100_TMA_2SM_LOADENS4_14ComposedLayoutINS4_7SwizzleILi3ELi4ELi3EEENS4_18smem_ptr_flag_bitsILi16EEENSS_INS5_IJNSA_ILi8EEESG_EEENS5_IJSG_SC_EEEEEEEvNS4_8identityES10_S1A_vS1B_EENS_8epilogue10collective18CollectiveEpilogueINS1D_23Sm100TmaWarpSpecializedILi4ELi2ELi16ELb1ELb0EEEJNS5_IJSG_SF_SG_EEENS5_IJNSS_ISG_SC_EENSS_INS5_IJNSA_ILi16EEESB_EEENS5_IJSC_SG_EEEEEEEESI_SJ_SI_SJ_NS1D_6fusion15FusionCallbacksIS1H_NS1P_17LinearCombinationISI_fSI_fLNS_15FloatRoundStyleE2EEES1I_S1O_JEEENS4_5SM1004TMEM4LOAD26SM100_TMEM_LOAD_32dp32b16xENS4_13SM90_TMA_LOADENS11_INS12_ILi1ELi4ELi3EEES15_NSS_INS5_IJS16_S1K_EEENS5_IJS1K_SC_EEEEEEENS4_39AutoVectorizingCopyWithAssumedAlignmentILi128EEENS4_14SM90_TMA_STOREES24_S26_S26_EEEvvEEEEvNT_6ParamsE,"a",@progbits
	.sectionflags	@""
	.align	4
.nv.constant0._ZN7cutlass13device_kernelINS_4gemm6kernel13GemmUniversalIN4cute5tupleIJiiiiEEENS1_10collective13CollectiveMmaINS1_35MainloopSm100TmaUmmaWarpSpecializedILi13ELi2ELi4ENS5_IJNS4_1CILi2EEENSA_ILi1EEESC_EEEEENS5_IJNSA_ILi128EEESF_NSA_ILi64EEEEEENS_10bfloat16_tENS5_IJlSC_lEEESI_SJ_NS4_8TiledMMAINS4_8MMA_AtomIJNS4_26SM100_MMA_F16BF16_2x1SM_SSISI_SI_fLi128ELi128ELNS4_4UMMA5MajorE0ELSO_0ELNSN_7ScaleInE0ELSP_0EEEEEENS4_6LayoutINS5_IJSC_SC_SC_EEENS5_IJNSA_ILi0EEESU_SU_EEEEENS5_IJNS4_10UnderscoreESX_SX_EEEEENS4_18SM100_TMA_2SM_LOADENS4_14ComposedLayoutINS4_7SwizzleILi3ELi4ELi3EEENS4_18smem_ptr_flag_bitsILi16EEENSS_INS5_IJNSA_ILi8EEESG_EEENS5_IJSG_SC_EEEEEEEvNS4_8identityES10_S1A_vS1B_EENS_8epilogue10collective18CollectiveEpilogueINS1D_23Sm100TmaWarpSpecializedILi4ELi2ELi16ELb1ELb0EEEJNS5_IJSG_SF_SG_EEENS5_IJNSS_ISG_SC_EENSS_INS5_IJNSA_ILi16EEESB_EEENS5_IJSC_SG_EEEEEEEESI_SJ_SI_SJ_NS1D_6fusion15FusionCallbacksIS1H_NS1P_17LinearCombinationISI_fSI_fLNS_15FloatRoundStyleE2EEES1I_S1O_JEEENS4_5SM1004TMEM4LOAD26SM100_TMEM_LOAD_32dp32b16xENS4_13SM90_TMA_LOADENS11_INS12_ILi1ELi4ELi3EEES15_NSS_INS5_IJS16_S1K_EEENS5_IJS1K_SC_EEEEEEENS4_39AutoVectorizingCopyWithAssumedAlignmentILi128EEENS4_14SM90_TMA_STOREES24_S26_S26_EEEvvEEEEvNT_6ParamsE:
	.zero		2944


//--------------------- SYMBOLS --------------------------

	.type		.nv.reservedSmem.offset0,@object
	.size		.nv.reservedSmem.offset0,0x4
	.type		.nv.reservedSmem.cap,@object
	.size		.nv.reservedSmem.cap,0x4
	.type		__assertfail,@function
